//
// Generated by NVIDIA NVVM Compiler
//
// Compiler Build ID: CL-36424714
// Cuda compilation tools, release 13.0, V13.0.88
// Based on NVVM 20.0.0
//

.version 9.0
.target sm_100
.address_size 64

	// .globl	_Z14convRowGPU_varPfS_S_ii
// _ZZ14convRowGPU_varPfS_S_iiE8rdata_sh has been demoted
// _ZZ14convRowGPU_varPfS_S_iiE9filter_sh has been demoted
// _ZZ15convRowGPU_combPfS_S_S_S_S_iiiE8rdata_sh has been demoted
// _ZZ15convRowGPU_combPfS_S_S_S_S_iiiE12filterBig_sh has been demoted
// _ZZ15convRowGPU_combPfS_S_S_S_S_iiiE14filterSmall_sh has been demoted
// _ZZ10convRowGPUPfS_S_S_S_iiE8rdata_sh has been demoted
// _ZZ10convRowGPUPfS_S_S_S_iiE9filter_sh has been demoted
// _ZZ10convColGPUPfS_iiiE8cdata_sh has been demoted
// _ZZ10convColGPUPfS_iiiE9filter_sh has been demoted

.visible .entry _Z14convRowGPU_varPfS_S_ii(
	.param .u64 .ptr .align 1 _Z14convRowGPU_varPfS_S_ii_param_0,
	.param .u64 .ptr .align 1 _Z14convRowGPU_varPfS_S_ii_param_1,
	.param .u64 .ptr .align 1 _Z14convRowGPU_varPfS_S_ii_param_2,
	.param .u32 _Z14convRowGPU_varPfS_S_ii_param_3,
	.param .u32 _Z14convRowGPU_varPfS_S_ii_param_4
)
{
	.reg .pred 	%p<10>;
	.reg .b16 	%rs<3>;
	.reg .b32 	%r<80>;
	.reg .b32 	%f<62>;
	.reg .b64 	%rd<13>;
	// demoted variable
	.shared .align 4 .b8 _ZZ14convRowGPU_varPfS_S_iiE8rdata_sh[4300];
	// demoted variable
	.shared .align 4 .b8 _ZZ14convRowGPU_varPfS_S_iiE9filter_sh[48];
	ld.param.u64 	%rd1, [_Z14convRowGPU_varPfS_S_ii_param_0];
	ld.param.u64 	%rd2, [_Z14convRowGPU_varPfS_S_ii_param_1];
	ld.param.u64 	%rd3, [_Z14convRowGPU_varPfS_S_ii_param_2];
	ld.param.u32 	%r29, [_Z14convRowGPU_varPfS_S_ii_param_3];
	ld.param.u32 	%r30, [_Z14convRowGPU_varPfS_S_ii_param_4];
	mov.u32 	%r1, %tid.x;
	setp.ge.s32 	%p1, %r1, %r29;
	@%p1 bra 	$L__BB0_2;
	shl.b32 	%r31, %r1, 2;
	mov.u32 	%r32, _ZZ14convRowGPU_varPfS_S_iiE8rdata_sh;
	add.s32 	%r33, %r32, %r31;
	mov.b32 	%r34, 0;
	st.volatile.shared.u32 	[%r33], %r34;
	add.s32 	%r35, %r29, %r1;
	add.s32 	%r36, %r35, %r30;
	shl.b32 	%r37, %r36, 2;
	add.s32 	%r38, %r32, %r37;
	st.volatile.shared.u32 	[%r38], %r34;
$L__BB0_2:
	mov.u32 	%r39, %ctaid.x;
	mad.lo.s32 	%r2, %r30, %r39, %r1;
	cvta.to.global.u64 	%rd4, %rd1;
	mul.wide.s32 	%rd5, %r2, 4;
	add.s64 	%rd6, %rd4, %rd5;
	ld.global.f32 	%f11, [%rd6];
	rcp.rn.f32 	%f12, %f11;
	add.s32 	%r3, %r29, %r1;
	shl.b32 	%r40, %r3, 2;
	mov.u32 	%r41, _ZZ14convRowGPU_varPfS_S_iiE8rdata_sh;
	add.s32 	%r42, %r41, %r40;
	st.volatile.shared.f32 	[%r42], %f12;
	shl.b32 	%r4, %r29, 1;
	setp.ge.s32 	%p2, %r1, %r4;
	@%p2 bra 	$L__BB0_4;
	cvta.to.global.u64 	%rd7, %rd3;
	mul.wide.u32 	%rd8, %r1, 4;
	add.s64 	%rd9, %rd7, %rd8;
	ld.global.f32 	%f13, [%rd9];
	shl.b32 	%r43, %r1, 2;
	mov.u32 	%r44, _ZZ14convRowGPU_varPfS_S_iiE9filter_sh;
	add.s32 	%r45, %r44, %r43;
	st.shared.f32 	[%r45], %f13;
$L__BB0_4:
	bar.sync 	0;
	setp.lt.s32 	%p3, %r29, 1;
	mov.f32 	%f61, 0f00000000;
	@%p3 bra 	$L__BB0_14;
	neg.s32 	%r75, %r29;
	and.b32  	%r6, %r4, 6;
	setp.lt.u32 	%p4, %r29, 4;
	mov.f32 	%f61, 0f00000000;
	@%p4 bra 	$L__BB0_8;
	and.b32  	%r48, %r4, -8;
	neg.s32 	%r73, %r48;
	shl.b32 	%r49, %r29, 3;
	shl.b32 	%r50, %r1, 2;
	add.s32 	%r51, %r49, %r50;
	add.s32 	%r53, %r51, %r41;
	add.s32 	%r72, %r53, -12;
	mov.u32 	%r54, _ZZ14convRowGPU_varPfS_S_iiE9filter_sh;
	add.s32 	%r71, %r54, 16;
	mov.f32 	%f61, 0f00000000;
$L__BB0_7:
	.pragma "nounroll";
	ld.volatile.shared.f32 	%f18, [%r72+12];
	ld.shared.f32 	%f19, [%r71+-16];
	fma.rn.f32 	%f20, %f18, %f19, %f61;
	ld.volatile.shared.f32 	%f21, [%r72+8];
	ld.shared.f32 	%f22, [%r71+-12];
	fma.rn.f32 	%f23, %f21, %f22, %f20;
	ld.volatile.shared.f32 	%f24, [%r72+4];
	ld.shared.f32 	%f25, [%r71+-8];
	fma.rn.f32 	%f26, %f24, %f25, %f23;
	ld.volatile.shared.f32 	%f27, [%r72];
	ld.shared.f32 	%f28, [%r71+-4];
	fma.rn.f32 	%f29, %f27, %f28, %f26;
	ld.volatile.shared.f32 	%f30, [%r72+-4];
	ld.shared.f32 	%f31, [%r71];
	fma.rn.f32 	%f32, %f30, %f31, %f29;
	ld.volatile.shared.f32 	%f33, [%r72+-8];
	ld.shared.f32 	%f34, [%r71+4];
	fma.rn.f32 	%f35, %f33, %f34, %f32;
	ld.volatile.shared.f32 	%f36, [%r72+-12];
	ld.shared.f32 	%f37, [%r71+8];
	fma.rn.f32 	%f38, %f36, %f37, %f35;
	ld.volatile.shared.f32 	%f39, [%r72+-16];
	ld.shared.f32 	%f40, [%r71+12];
	fma.rn.f32 	%f61, %f39, %f40, %f38;
	add.s32 	%r75, %r75, 8;
	add.s32 	%r73, %r73, 8;
	add.s32 	%r72, %r72, -32;
	add.s32 	%r71, %r71, 32;
	setp.ne.s32 	%p5, %r73, 0;
	@%p5 bra 	$L__BB0_7;
$L__BB0_8:
	setp.eq.s32 	%p6, %r6, 0;
	@%p6 bra 	$L__BB0_14;
	setp.lt.u32 	%p7, %r6, 4;
	@%p7 bra 	$L__BB0_11;
	sub.s32 	%r55, %r3, %r75;
	shl.b32 	%r56, %r55, 2;
	add.s32 	%r58, %r41, %r56;
	ld.volatile.shared.f32 	%f42, [%r58];
	add.s32 	%r59, %r75, %r29;
	shl.b32 	%r60, %r59, 2;
	mov.u32 	%r61, _ZZ14convRowGPU_varPfS_S_iiE9filter_sh;
	add.s32 	%r62, %r61, %r60;
	ld.shared.f32 	%f43, [%r62];
	fma.rn.f32 	%f44, %f42, %f43, %f61;
	ld.volatile.shared.f32 	%f45, [%r58+-4];
	ld.shared.f32 	%f46, [%r62+4];
	fma.rn.f32 	%f47, %f45, %f46, %f44;
	ld.volatile.shared.f32 	%f48, [%r58+-8];
	ld.shared.f32 	%f49, [%r62+8];
	fma.rn.f32 	%f50, %f48, %f49, %f47;
	ld.volatile.shared.f32 	%f51, [%r58+-12];
	ld.shared.f32 	%f52, [%r62+12];
	fma.rn.f32 	%f61, %f51, %f52, %f50;
	add.s32 	%r75, %r75, 4;
$L__BB0_11:
	and.b32  	%r63, %r4, 2;
	setp.eq.s32 	%p8, %r63, 0;
	@%p8 bra 	$L__BB0_14;
	add.s32 	%r64, %r75, %r29;
	shl.b32 	%r65, %r64, 2;
	mov.u32 	%r66, _ZZ14convRowGPU_varPfS_S_iiE9filter_sh;
	add.s32 	%r79, %r66, %r65;
	sub.s32 	%r67, %r3, %r75;
	shl.b32 	%r68, %r67, 2;
	add.s32 	%r78, %r41, %r68;
	cvt.u16.u32 	%rs1, %r29;
	and.b16  	%rs2, %rs1, 1;
	mul.wide.u16 	%r70, %rs2, 2;
	neg.s32 	%r77, %r70;
$L__BB0_13:
	.pragma "nounroll";
	ld.volatile.shared.f32 	%f53, [%r78];
	ld.shared.f32 	%f54, [%r79];
	fma.rn.f32 	%f61, %f53, %f54, %f61;
	add.s32 	%r79, %r79, 4;
	add.s32 	%r78, %r78, -4;
	add.s32 	%r77, %r77, 1;
	setp.ne.s32 	%p9, %r77, 0;
	@%p9 bra 	$L__BB0_13;
$L__BB0_14:
	cvta.to.global.u64 	%rd10, %rd2;
	add.s64 	%rd12, %rd10, %rd5;
	st.global.f32 	[%rd12], %f61;
	ret;

}
	// .globl	_Z15convRowGPU_combPfS_S_S_S_S_iii
.visible .entry _Z15convRowGPU_combPfS_S_S_S_S_iii(
	.param .u64 .ptr .align 1 _Z15convRowGPU_combPfS_S_S_S_S_iii_param_0,
	.param .u64 .ptr .align 1 _Z15convRowGPU_combPfS_S_S_S_S_iii_param_1,
	.param .u64 .ptr .align 1 _Z15convRowGPU_combPfS_S_S_S_S_iii_param_2,
	.param .u64 .ptr .align 1 _Z15convRowGPU_combPfS_S_S_S_S_iii_param_3,
	.param .u64 .ptr .align 1 _Z15convRowGPU_combPfS_S_S_S_S_iii_param_4,
	.param .u64 .ptr .align 1 _Z15convRowGPU_combPfS_S_S_S_S_iii_param_5,
	.param .u32 _Z15convRowGPU_combPfS_S_S_S_S_iii_param_6,
	.param .u32 _Z15convRowGPU_combPfS_S_S_S_S_iii_param_7,
	.param .u32 _Z15convRowGPU_combPfS_S_S_S_S_iii_param_8
)
{
	.reg .pred 	%p<17>;
	.reg .b16 	%rs<3>;
	.reg .b32 	%r<143>;
	.reg .b32 	%f<122>;
	.reg .b64 	%rd<24>;
	// demoted variable
	.shared .align 4 .b8 _ZZ15convRowGPU_combPfS_S_S_S_S_iiiE8rdata_sh[1100];
	// demoted variable
	.shared .align 4 .b8 _ZZ15convRowGPU_combPfS_S_S_S_S_iiiE12filterBig_sh[48];
	// demoted variable
	.shared .align 4 .b8 _ZZ15convRowGPU_combPfS_S_S_S_S_iiiE14filterSmall_sh[48];
	ld.param.u64 	%rd1, [_Z15convRowGPU_combPfS_S_S_S_S_iii_param_0];
	ld.param.u64 	%rd2, [_Z15convRowGPU_combPfS_S_S_S_S_iii_param_1];
	ld.param.u64 	%rd3, [_Z15convRowGPU_combPfS_S_S_S_S_iii_param_2];
	ld.param.u64 	%rd4, [_Z15convRowGPU_combPfS_S_S_S_S_iii_param_3];
	ld.param.u64 	%rd5, [_Z15convRowGPU_combPfS_S_S_S_S_iii_param_4];
	ld.param.u64 	%rd6, [_Z15convRowGPU_combPfS_S_S_S_S_iii_param_5];
	ld.param.u32 	%r46, [_Z15convRowGPU_combPfS_S_S_S_S_iii_param_6];
	ld.param.u32 	%r47, [_Z15convRowGPU_combPfS_S_S_S_S_iii_param_7];
	ld.param.u32 	%r48, [_Z15convRowGPU_combPfS_S_S_S_S_iii_param_8];
	mov.u32 	%r1, %tid.x;
	setp.ge.s32 	%p1, %r1, %r46;
	@%p1 bra 	$L__BB1_2;
	shl.b32 	%r49, %r1, 2;
	mov.u32 	%r50, _ZZ15convRowGPU_combPfS_S_S_S_S_iiiE8rdata_sh;
	add.s32 	%r51, %r50, %r49;
	mov.b32 	%r52, 0;
	st.volatile.shared.u32 	[%r51], %r52;
	add.s32 	%r53, %r46, %r1;
	add.s32 	%r54, %r53, %r48;
	shl.b32 	%r55, %r54, 2;
	add.s32 	%r56, %r50, %r55;
	st.volatile.shared.u32 	[%r56], %r52;
$L__BB1_2:
	mov.u32 	%r57, %ctaid.x;
	mad.lo.s32 	%r2, %r48, %r57, %r1;
	cvta.to.global.u64 	%rd7, %rd1;
	mul.wide.s32 	%rd8, %r2, 4;
	add.s64 	%rd9, %rd7, %rd8;
	ld.global.f32 	%f20, [%rd9];
	cvta.to.global.u64 	%rd10, %rd2;
	add.s64 	%rd11, %rd10, %rd8;
	ld.global.f32 	%f21, [%rd11];
	div.rn.f32 	%f22, %f20, %f21;
	add.s32 	%r3, %r46, %r1;
	shl.b32 	%r58, %r3, 2;
	mov.u32 	%r59, _ZZ15convRowGPU_combPfS_S_S_S_S_iiiE8rdata_sh;
	add.s32 	%r60, %r59, %r58;
	st.volatile.shared.f32 	[%r60], %f22;
	shl.b32 	%r4, %r46, 1;
	setp.ge.s32 	%p2, %r1, %r4;
	@%p2 bra 	$L__BB1_4;
	cvta.to.global.u64 	%rd12, %rd5;
	mul.wide.u32 	%rd13, %r1, 4;
	add.s64 	%rd14, %rd12, %rd13;
	ld.global.f32 	%f23, [%rd14];
	shl.b32 	%r61, %r1, 2;
	mov.u32 	%r62, _ZZ15convRowGPU_combPfS_S_S_S_S_iiiE12filterBig_sh;
	add.s32 	%r63, %r62, %r61;
	st.shared.f32 	[%r63], %f23;
$L__BB1_4:
	shl.b32 	%r5, %r47, 1;
	setp.ge.s32 	%p3, %r1, %r5;
	@%p3 bra 	$L__BB1_6;
	cvta.to.global.u64 	%rd15, %rd6;
	mul.wide.u32 	%rd16, %r1, 4;
	add.s64 	%rd17, %rd15, %rd16;
	ld.global.f32 	%f24, [%rd17];
	shl.b32 	%r64, %r1, 2;
	mov.u32 	%r65, _ZZ15convRowGPU_combPfS_S_S_S_S_iiiE14filterSmall_sh;
	add.s32 	%r66, %r65, %r64;
	st.shared.f32 	[%r66], %f24;
$L__BB1_6:
	bar.sync 	0;
	setp.lt.s32 	%p4, %r46, 1;
	mov.f32 	%f116, 0f00000000;
	@%p4 bra 	$L__BB1_16;
	neg.s32 	%r131, %r46;
	and.b32  	%r7, %r4, 6;
	setp.lt.u32 	%p5, %r46, 4;
	mov.f32 	%f116, 0f00000000;
	@%p5 bra 	$L__BB1_10;
	and.b32  	%r69, %r4, -8;
	neg.s32 	%r129, %r69;
	shl.b32 	%r70, %r46, 3;
	shl.b32 	%r71, %r1, 2;
	add.s32 	%r72, %r70, %r71;
	add.s32 	%r74, %r72, %r59;
	add.s32 	%r128, %r74, -12;
	mov.u32 	%r75, _ZZ15convRowGPU_combPfS_S_S_S_S_iiiE12filterBig_sh;
	add.s32 	%r127, %r75, 16;
	mov.f32 	%f116, 0f00000000;
$L__BB1_9:
	.pragma "nounroll";
	ld.volatile.shared.f32 	%f29, [%r128+12];
	ld.shared.f32 	%f30, [%r127+-16];
	fma.rn.f32 	%f31, %f29, %f30, %f116;
	ld.volatile.shared.f32 	%f32, [%r128+8];
	ld.shared.f32 	%f33, [%r127+-12];
	fma.rn.f32 	%f34, %f32, %f33, %f31;
	ld.volatile.shared.f32 	%f35, [%r128+4];
	ld.shared.f32 	%f36, [%r127+-8];
	fma.rn.f32 	%f37, %f35, %f36, %f34;
	ld.volatile.shared.f32 	%f38, [%r128];
	ld.shared.f32 	%f39, [%r127+-4];
	fma.rn.f32 	%f40, %f38, %f39, %f37;
	ld.volatile.shared.f32 	%f41, [%r128+-4];
	ld.shared.f32 	%f42, [%r127];
	fma.rn.f32 	%f43, %f41, %f42, %f40;
	ld.volatile.shared.f32 	%f44, [%r128+-8];
	ld.shared.f32 	%f45, [%r127+4];
	fma.rn.f32 	%f46, %f44, %f45, %f43;
	ld.volatile.shared.f32 	%f47, [%r128+-12];
	ld.shared.f32 	%f48, [%r127+8];
	fma.rn.f32 	%f49, %f47, %f48, %f46;
	ld.volatile.shared.f32 	%f50, [%r128+-16];
	ld.shared.f32 	%f51, [%r127+12];
	fma.rn.f32 	%f116, %f50, %f51, %f49;
	add.s32 	%r131, %r131, 8;
	add.s32 	%r129, %r129, 8;
	add.s32 	%r128, %r128, -32;
	add.s32 	%r127, %r127, 32;
	setp.ne.s32 	%p6, %r129, 0;
	@%p6 bra 	$L__BB1_9;
$L__BB1_10:
	setp.eq.s32 	%p7, %r7, 0;
	@%p7 bra 	$L__BB1_16;
	setp.lt.u32 	%p8, %r7, 4;
	@%p8 bra 	$L__BB1_13;
	sub.s32 	%r76, %r3, %r131;
	shl.b32 	%r77, %r76, 2;
	add.s32 	%r79, %r59, %r77;
	ld.volatile.shared.f32 	%f53, [%r79];
	add.s32 	%r80, %r131, %r46;
	shl.b32 	%r81, %r80, 2;
	mov.u32 	%r82, _ZZ15convRowGPU_combPfS_S_S_S_S_iiiE12filterBig_sh;
	add.s32 	%r83, %r82, %r81;
	ld.shared.f32 	%f54, [%r83];
	fma.rn.f32 	%f55, %f53, %f54, %f116;
	ld.volatile.shared.f32 	%f56, [%r79+-4];
	ld.shared.f32 	%f57, [%r83+4];
	fma.rn.f32 	%f58, %f56, %f57, %f55;
	ld.volatile.shared.f32 	%f59, [%r79+-8];
	ld.shared.f32 	%f60, [%r83+8];
	fma.rn.f32 	%f61, %f59, %f60, %f58;
	ld.volatile.shared.f32 	%f62, [%r79+-12];
	ld.shared.f32 	%f63, [%r83+12];
	fma.rn.f32 	%f116, %f62, %f63, %f61;
	add.s32 	%r131, %r131, 4;
$L__BB1_13:
	and.b32  	%r84, %r4, 2;
	setp.eq.s32 	%p9, %r84, 0;
	@%p9 bra 	$L__BB1_16;
	add.s32 	%r85, %r131, %r46;
	shl.b32 	%r86, %r85, 2;
	mov.u32 	%r87, _ZZ15convRowGPU_combPfS_S_S_S_S_iiiE12filterBig_sh;
	add.s32 	%r135, %r87, %r86;
	sub.s32 	%r88, %r3, %r131;
	shl.b32 	%r89, %r88, 2;
	add.s32 	%r134, %r59, %r89;
	cvt.u16.u32 	%rs1, %r46;
	and.b16  	%rs2, %rs1, 1;
	mul.wide.u16 	%r91, %rs2, 2;
	neg.s32 	%r133, %r91;
$L__BB1_15:
	.pragma "nounroll";
	ld.volatile.shared.f32 	%f64, [%r134];
	ld.shared.f32 	%f65, [%r135];
	fma.rn.f32 	%f116, %f64, %f65, %f116;
	add.s32 	%r135, %r135, 4;
	add.s32 	%r134, %r134, -4;
	add.s32 	%r133, %r133, 1;
	setp.ne.s32 	%p10, %r133, 0;
	@%p10 bra 	$L__BB1_15;
$L__BB1_16:
	cvta.to.global.u64 	%rd18, %rd3;
	add.s64 	%rd20, %rd18, %rd8;
	st.global.f32 	[%rd20], %f116;
	setp.lt.s32 	%p11, %r47, 0;
	mov.f32 	%f121, 0f00000000;
	@%p11 bra 	$L__BB1_25;
	neg.s32 	%r140, %r47;
	setp.lt.u32 	%p12, %r47, 4;
	mov.f32 	%f118, 0f00000000;
	@%p12 bra 	$L__BB1_20;
	add.s32 	%r93, %r5, 1;
	and.b32  	%r94, %r93, -8;
	neg.s32 	%r138, %r94;
	add.s32 	%r95, %r1, %r47;
	add.s32 	%r96, %r95, %r46;
	shl.b32 	%r97, %r96, 2;
	add.s32 	%r99, %r97, %r59;
	add.s32 	%r137, %r99, -12;
	mov.u32 	%r100, _ZZ15convRowGPU_combPfS_S_S_S_S_iiiE14filterSmall_sh;
	add.s32 	%r136, %r100, 16;
	mov.f32 	%f118, 0f00000000;
$L__BB1_19:
	.pragma "nounroll";
	ld.volatile.shared.f32 	%f69, [%r137+12];
	ld.shared.f32 	%f70, [%r136+-16];
	fma.rn.f32 	%f71, %f69, %f70, %f118;
	ld.volatile.shared.f32 	%f72, [%r137+8];
	ld.shared.f32 	%f73, [%r136+-12];
	fma.rn.f32 	%f74, %f72, %f73, %f71;
	ld.volatile.shared.f32 	%f75, [%r137+4];
	ld.shared.f32 	%f76, [%r136+-8];
	fma.rn.f32 	%f77, %f75, %f76, %f74;
	ld.volatile.shared.f32 	%f78, [%r137];
	ld.shared.f32 	%f79, [%r136+-4];
	fma.rn.f32 	%f80, %f78, %f79, %f77;
	ld.volatile.shared.f32 	%f81, [%r137+-4];
	ld.shared.f32 	%f82, [%r136];
	fma.rn.f32 	%f83, %f81, %f82, %f80;
	ld.volatile.shared.f32 	%f84, [%r137+-8];
	ld.shared.f32 	%f85, [%r136+4];
	fma.rn.f32 	%f86, %f84, %f85, %f83;
	ld.volatile.shared.f32 	%f87, [%r137+-12];
	ld.shared.f32 	%f88, [%r136+8];
	fma.rn.f32 	%f89, %f87, %f88, %f86;
	ld.volatile.shared.f32 	%f90, [%r137+-16];
	ld.shared.f32 	%f91, [%r136+12];
	fma.rn.f32 	%f118, %f90, %f91, %f89;
	add.s32 	%r140, %r140, 8;
	add.s32 	%r138, %r138, 8;
	add.s32 	%r137, %r137, -32;
	add.s32 	%r136, %r136, 32;
	setp.ne.s32 	%p13, %r138, 0;
	@%p13 bra 	$L__BB1_19;
$L__BB1_20:
	and.b32  	%r101, %r5, 6;
	setp.lt.u32 	%p14, %r101, 3;
	@%p14 bra 	$L__BB1_22;
	sub.s32 	%r102, %r3, %r140;
	shl.b32 	%r103, %r102, 2;
	add.s32 	%r105, %r59, %r103;
	ld.volatile.shared.f32 	%f92, [%r105];
	add.s32 	%r106, %r140, %r47;
	shl.b32 	%r107, %r106, 2;
	mov.u32 	%r108, _ZZ15convRowGPU_combPfS_S_S_S_S_iiiE14filterSmall_sh;
	add.s32 	%r109, %r108, %r107;
	ld.shared.f32 	%f93, [%r109];
	fma.rn.f32 	%f94, %f92, %f93, %f118;
	ld.volatile.shared.f32 	%f95, [%r105+-4];
	ld.shared.f32 	%f96, [%r109+4];
	fma.rn.f32 	%f97, %f95, %f96, %f94;
	ld.volatile.shared.f32 	%f98, [%r105+-8];
	ld.shared.f32 	%f99, [%r109+8];
	fma.rn.f32 	%f100, %f98, %f99, %f97;
	ld.volatile.shared.f32 	%f101, [%r105+-12];
	ld.shared.f32 	%f102, [%r109+12];
	fma.rn.f32 	%f118, %f101, %f102, %f100;
	add.s32 	%r140, %r140, 4;
$L__BB1_22:
	and.b32  	%r110, %r47, 1;
	setp.eq.b32 	%p15, %r110, 1;
	not.pred 	%p16, %p15;
	@%p16 bra 	$L__BB1_24;
	sub.s32 	%r111, %r3, %r140;
	shl.b32 	%r112, %r111, 2;
	add.s32 	%r114, %r59, %r112;
	ld.volatile.shared.f32 	%f103, [%r114];
	add.s32 	%r115, %r140, %r47;
	shl.b32 	%r116, %r115, 2;
	mov.u32 	%r117, _ZZ15convRowGPU_combPfS_S_S_S_S_iiiE14filterSmall_sh;
	add.s32 	%r118, %r117, %r116;
	ld.shared.f32 	%f104, [%r118];
	fma.rn.f32 	%f105, %f103, %f104, %f118;
	ld.volatile.shared.f32 	%f106, [%r114+-4];
	ld.shared.f32 	%f107, [%r118+4];
	fma.rn.f32 	%f118, %f106, %f107, %f105;
	add.s32 	%r140, %r140, 2;
$L__BB1_24:
	sub.s32 	%r119, %r3, %r140;
	shl.b32 	%r120, %r119, 2;
	add.s32 	%r122, %r59, %r120;
	ld.volatile.shared.f32 	%f108, [%r122];
	add.s32 	%r123, %r140, %r47;
	shl.b32 	%r124, %r123, 2;
	mov.u32 	%r125, _ZZ15convRowGPU_combPfS_S_S_S_S_iiiE14filterSmall_sh;
	add.s32 	%r126, %r125, %r124;
	ld.shared.f32 	%f109, [%r126];
	fma.rn.f32 	%f121, %f108, %f109, %f118;
$L__BB1_25:
	cvta.to.global.u64 	%rd21, %rd4;
	add.s64 	%rd23, %rd21, %rd8;
	st.global.f32 	[%rd23], %f121;
	ret;

}
	// .globl	_Z10convRowGPUPfS_S_S_S_ii
.visible .entry _Z10convRowGPUPfS_S_S_S_ii(
	.param .u64 .ptr .align 1 _Z10convRowGPUPfS_S_S_S_ii_param_0,
	.param .u64 .ptr .align 1 _Z10convRowGPUPfS_S_S_S_ii_param_1,
	.param .u64 .ptr .align 1 _Z10convRowGPUPfS_S_S_S_ii_param_2,
	.param .u64 .ptr .align 1 _Z10convRowGPUPfS_S_S_S_ii_param_3,
	.param .u64 .ptr .align 1 _Z10convRowGPUPfS_S_S_S_ii_param_4,
	.param .u32 _Z10convRowGPUPfS_S_S_S_ii_param_5,
	.param .u32 _Z10convRowGPUPfS_S_S_S_ii_param_6
)
{
	.reg .pred 	%p<10>;
	.reg .b16 	%rs<3>;
	.reg .b32 	%r<80>;
	.reg .b32 	%f<65>;
	.reg .b64 	%rd<19>;
	// demoted variable
	.shared .align 4 .b8 _ZZ10convRowGPUPfS_S_S_S_iiE8rdata_sh[4300];
	// demoted variable
	.shared .align 4 .b8 _ZZ10convRowGPUPfS_S_S_S_iiE9filter_sh[48];
	ld.param.u64 	%rd1, [_Z10convRowGPUPfS_S_S_S_ii_param_0];
	ld.param.u64 	%rd2, [_Z10convRowGPUPfS_S_S_S_ii_param_1];
	ld.param.u64 	%rd3, [_Z10convRowGPUPfS_S_S_S_ii_param_2];
	ld.param.u64 	%rd4, [_Z10convRowGPUPfS_S_S_S_ii_param_3];
	ld.param.u64 	%rd5, [_Z10convRowGPUPfS_S_S_S_ii_param_4];
	ld.param.u32 	%r29, [_Z10convRowGPUPfS_S_S_S_ii_param_5];
	ld.param.u32 	%r30, [_Z10convRowGPUPfS_S_S_S_ii_param_6];
	mov.u32 	%r1, %tid.x;
	setp.ge.s32 	%p1, %r1, %r29;
	@%p1 bra 	$L__BB2_2;
	shl.b32 	%r31, %r1, 2;
	mov.u32 	%r32, _ZZ10convRowGPUPfS_S_S_S_iiE8rdata_sh;
	add.s32 	%r33, %r32, %r31;
	mov.b32 	%r34, 0;
	st.volatile.shared.u32 	[%r33], %r34;
	add.s32 	%r35, %r29, %r1;
	add.s32 	%r36, %r35, %r30;
	shl.b32 	%r37, %r36, 2;
	add.s32 	%r38, %r32, %r37;
	st.volatile.shared.u32 	[%r38], %r34;
$L__BB2_2:
	mov.u32 	%r39, %ctaid.x;
	mad.lo.s32 	%r2, %r30, %r39, %r1;
	cvta.to.global.u64 	%rd6, %rd1;
	mul.wide.s32 	%rd7, %r2, 4;
	add.s64 	%rd8, %rd6, %rd7;
	ld.global.f32 	%f11, [%rd8];
	cvta.to.global.u64 	%rd9, %rd2;
	add.s64 	%rd10, %rd9, %rd7;
	ld.global.f32 	%f12, [%rd10];
	cvta.to.global.u64 	%rd11, %rd4;
	add.s64 	%rd12, %rd11, %rd7;
	ld.global.f32 	%f13, [%rd12];
	mul.f32 	%f14, %f12, %f13;
	div.rn.f32 	%f15, %f11, %f14;
	add.s32 	%r3, %r29, %r1;
	shl.b32 	%r40, %r3, 2;
	mov.u32 	%r41, _ZZ10convRowGPUPfS_S_S_S_iiE8rdata_sh;
	add.s32 	%r42, %r41, %r40;
	st.volatile.shared.f32 	[%r42], %f15;
	shl.b32 	%r4, %r29, 1;
	setp.ge.s32 	%p2, %r1, %r4;
	@%p2 bra 	$L__BB2_4;
	cvta.to.global.u64 	%rd13, %rd5;
	mul.wide.u32 	%rd14, %r1, 4;
	add.s64 	%rd15, %rd13, %rd14;
	ld.global.f32 	%f16, [%rd15];
	shl.b32 	%r43, %r1, 2;
	mov.u32 	%r44, _ZZ10convRowGPUPfS_S_S_S_iiE9filter_sh;
	add.s32 	%r45, %r44, %r43;
	st.shared.f32 	[%r45], %f16;
$L__BB2_4:
	bar.sync 	0;
	setp.lt.s32 	%p3, %r29, 1;
	mov.f32 	%f64, 0f00000000;
	@%p3 bra 	$L__BB2_14;
	neg.s32 	%r75, %r29;
	and.b32  	%r6, %r4, 6;
	setp.lt.u32 	%p4, %r29, 4;
	mov.f32 	%f64, 0f00000000;
	@%p4 bra 	$L__BB2_8;
	and.b32  	%r48, %r4, -8;
	neg.s32 	%r73, %r48;
	shl.b32 	%r49, %r29, 3;
	shl.b32 	%r50, %r1, 2;
	add.s32 	%r51, %r49, %r50;
	add.s32 	%r53, %r51, %r41;
	add.s32 	%r72, %r53, -12;
	mov.u32 	%r54, _ZZ10convRowGPUPfS_S_S_S_iiE9filter_sh;
	add.s32 	%r71, %r54, 16;
	mov.f32 	%f64, 0f00000000;
$L__BB2_7:
	.pragma "nounroll";
	ld.volatile.shared.f32 	%f21, [%r72+12];
	ld.shared.f32 	%f22, [%r71+-16];
	fma.rn.f32 	%f23, %f21, %f22, %f64;
	ld.volatile.shared.f32 	%f24, [%r72+8];
	ld.shared.f32 	%f25, [%r71+-12];
	fma.rn.f32 	%f26, %f24, %f25, %f23;
	ld.volatile.shared.f32 	%f27, [%r72+4];
	ld.shared.f32 	%f28, [%r71+-8];
	fma.rn.f32 	%f29, %f27, %f28, %f26;
	ld.volatile.shared.f32 	%f30, [%r72];
	ld.shared.f32 	%f31, [%r71+-4];
	fma.rn.f32 	%f32, %f30, %f31, %f29;
	ld.volatile.shared.f32 	%f33, [%r72+-4];
	ld.shared.f32 	%f34, [%r71];
	fma.rn.f32 	%f35, %f33, %f34, %f32;
	ld.volatile.shared.f32 	%f36, [%r72+-8];
	ld.shared.f32 	%f37, [%r71+4];
	fma.rn.f32 	%f38, %f36, %f37, %f35;
	ld.volatile.shared.f32 	%f39, [%r72+-12];
	ld.shared.f32 	%f40, [%r71+8];
	fma.rn.f32 	%f41, %f39, %f40, %f38;
	ld.volatile.shared.f32 	%f42, [%r72+-16];
	ld.shared.f32 	%f43, [%r71+12];
	fma.rn.f32 	%f64, %f42, %f43, %f41;
	add.s32 	%r75, %r75, 8;
	add.s32 	%r73, %r73, 8;
	add.s32 	%r72, %r72, -32;
	add.s32 	%r71, %r71, 32;
	setp.ne.s32 	%p5, %r73, 0;
	@%p5 bra 	$L__BB2_7;
$L__BB2_8:
	setp.eq.s32 	%p6, %r6, 0;
	@%p6 bra 	$L__BB2_14;
	setp.lt.u32 	%p7, %r6, 4;
	@%p7 bra 	$L__BB2_11;
	sub.s32 	%r55, %r3, %r75;
	shl.b32 	%r56, %r55, 2;
	add.s32 	%r58, %r41, %r56;
	ld.volatile.shared.f32 	%f45, [%r58];
	add.s32 	%r59, %r75, %r29;
	shl.b32 	%r60, %r59, 2;
	mov.u32 	%r61, _ZZ10convRowGPUPfS_S_S_S_iiE9filter_sh;
	add.s32 	%r62, %r61, %r60;
	ld.shared.f32 	%f46, [%r62];
	fma.rn.f32 	%f47, %f45, %f46, %f64;
	ld.volatile.shared.f32 	%f48, [%r58+-4];
	ld.shared.f32 	%f49, [%r62+4];
	fma.rn.f32 	%f50, %f48, %f49, %f47;
	ld.volatile.shared.f32 	%f51, [%r58+-8];
	ld.shared.f32 	%f52, [%r62+8];
	fma.rn.f32 	%f53, %f51, %f52, %f50;
	ld.volatile.shared.f32 	%f54, [%r58+-12];
	ld.shared.f32 	%f55, [%r62+12];
	fma.rn.f32 	%f64, %f54, %f55, %f53;
	add.s32 	%r75, %r75, 4;
$L__BB2_11:
	and.b32  	%r63, %r4, 2;
	setp.eq.s32 	%p8, %r63, 0;
	@%p8 bra 	$L__BB2_14;
	add.s32 	%r64, %r75, %r29;
	shl.b32 	%r65, %r64, 2;
	mov.u32 	%r66, _ZZ10convRowGPUPfS_S_S_S_iiE9filter_sh;
	add.s32 	%r79, %r66, %r65;
	sub.s32 	%r67, %r3, %r75;
	shl.b32 	%r68, %r67, 2;
	add.s32 	%r78, %r41, %r68;
	cvt.u16.u32 	%rs1, %r29;
	and.b16  	%rs2, %rs1, 1;
	mul.wide.u16 	%r70, %rs2, 2;
	neg.s32 	%r77, %r70;
$L__BB2_13:
	.pragma "nounroll";
	ld.volatile.shared.f32 	%f56, [%r78];
	ld.shared.f32 	%f57, [%r79];
	fma.rn.f32 	%f64, %f56, %f57, %f64;
	add.s32 	%r79, %r79, 4;
	add.s32 	%r78, %r78, -4;
	add.s32 	%r77, %r77, 1;
	setp.ne.s32 	%p9, %r77, 0;
	@%p9 bra 	$L__BB2_13;
$L__BB2_14:
	cvta.to.global.u64 	%rd16, %rd3;
	add.s64 	%rd18, %rd16, %rd7;
	st.global.f32 	[%rd18], %f64;
	ret;

}
	// .globl	_Z10convColGPUPfS_iii
.visible .entry _Z10convColGPUPfS_iii(
	.param .u64 .ptr .align 1 _Z10convColGPUPfS_iii_param_0,
	.param .u64 .ptr .align 1 _Z10convColGPUPfS_iii_param_1,
	.param .u32 _Z10convColGPUPfS_iii_param_2,
	.param .u32 _Z10convColGPUPfS_iii_param_3,
	.param .u32 _Z10convColGPUPfS_iii_param_4
)
{
	.reg .pred 	%p<10>;
	.reg .b16 	%rs<3>;
	.reg .b32 	%r<81>;
	.reg .b32 	%f<61>;
	.reg .b64 	%rd<9>;
	// demoted variable
	.shared .align 4 .b8 _ZZ10convColGPUPfS_iiiE8cdata_sh[4300];
	// demoted variable
	.shared .align 4 .b8 _ZZ10convColGPUPfS_iiiE9filter_sh[48];
	ld.param.u64 	%rd2, [_Z10convColGPUPfS_iii_param_0];
	ld.param.u64 	%rd3, [_Z10convColGPUPfS_iii_param_1];
	ld.param.u32 	%r28, [_Z10convColGPUPfS_iii_param_2];
	ld.param.u32 	%r29, [_Z10convColGPUPfS_iii_param_3];
	ld.param.u32 	%r30, [_Z10convColGPUPfS_iii_param_4];
	mov.u32 	%r1, %tid.x;
	setp.ge.s32 	%p1, %r1, %r30;
	@%p1 bra 	$L__BB3_2;
	shl.b32 	%r31, %r1, 2;
	mov.u32 	%r32, _ZZ10convColGPUPfS_iiiE8cdata_sh;
	add.s32 	%r33, %r32, %r31;
	mov.b32 	%r34, 0;
	st.volatile.shared.u32 	[%r33], %r34;
	add.s32 	%r35, %r28, %r1;
	add.s32 	%r36, %r35, %r30;
	shl.b32 	%r37, %r36, 2;
	add.s32 	%r38, %r32, %r37;
	st.volatile.shared.u32 	[%r38], %r34;
$L__BB3_2:
	mov.u32 	%r39, %ctaid.x;
	mad.lo.s32 	%r40, %r29, %r1, %r39;
	cvta.to.global.u64 	%rd4, %rd2;
	mul.wide.s32 	%rd5, %r40, 4;
	add.s64 	%rd1, %rd4, %rd5;
	ld.global.f32 	%f11, [%rd1];
	add.s32 	%r2, %r30, %r1;
	shl.b32 	%r41, %r2, 2;
	mov.u32 	%r42, _ZZ10convColGPUPfS_iiiE8cdata_sh;
	add.s32 	%r43, %r42, %r41;
	st.volatile.shared.f32 	[%r43], %f11;
	shl.b32 	%r3, %r30, 1;
	setp.ge.s32 	%p2, %r1, %r3;
	@%p2 bra 	$L__BB3_4;
	cvta.to.global.u64 	%rd6, %rd3;
	mul.wide.u32 	%rd7, %r1, 4;
	add.s64 	%rd8, %rd6, %rd7;
	ld.global.f32 	%f12, [%rd8];
	shl.b32 	%r44, %r1, 2;
	mov.u32 	%r45, _ZZ10convColGPUPfS_iiiE9filter_sh;
	add.s32 	%r46, %r45, %r44;
	st.shared.f32 	[%r46], %f12;
$L__BB3_4:
	bar.sync 	0;
	setp.lt.s32 	%p3, %r30, 1;
	mov.f32 	%f60, 0f00000000;
	@%p3 bra 	$L__BB3_14;
	neg.s32 	%r76, %r30;
	and.b32  	%r5, %r3, 6;
	setp.lt.u32 	%p4, %r30, 4;
	mov.f32 	%f60, 0f00000000;
	@%p4 bra 	$L__BB3_8;
	and.b32  	%r49, %r3, -8;
	neg.s32 	%r74, %r49;
	shl.b32 	%r50, %r30, 3;
	shl.b32 	%r51, %r1, 2;
	add.s32 	%r52, %r50, %r51;
	add.s32 	%r54, %r52, %r42;
	add.s32 	%r73, %r54, -12;
	mov.u32 	%r55, _ZZ10convColGPUPfS_iiiE9filter_sh;
	add.s32 	%r72, %r55, 16;
	mov.f32 	%f60, 0f00000000;
$L__BB3_7:
	.pragma "nounroll";
	ld.volatile.shared.f32 	%f17, [%r73+12];
	ld.shared.f32 	%f18, [%r72+-16];
	fma.rn.f32 	%f19, %f17, %f18, %f60;
	ld.volatile.shared.f32 	%f20, [%r73+8];
	ld.shared.f32 	%f21, [%r72+-12];
	fma.rn.f32 	%f22, %f20, %f21, %f19;
	ld.volatile.shared.f32 	%f23, [%r73+4];
	ld.shared.f32 	%f24, [%r72+-8];
	fma.rn.f32 	%f25, %f23, %f24, %f22;
	ld.volatile.shared.f32 	%f26, [%r73];
	ld.shared.f32 	%f27, [%r72+-4];
	fma.rn.f32 	%f28, %f26, %f27, %f25;
	ld.volatile.shared.f32 	%f29, [%r73+-4];
	ld.shared.f32 	%f30, [%r72];
	fma.rn.f32 	%f31, %f29, %f30, %f28;
	ld.volatile.shared.f32 	%f32, [%r73+-8];
	ld.shared.f32 	%f33, [%r72+4];
	fma.rn.f32 	%f34, %f32, %f33, %f31;
	ld.volatile.shared.f32 	%f35, [%r73+-12];
	ld.shared.f32 	%f36, [%r72+8];
	fma.rn.f32 	%f37, %f35, %f36, %f34;
	ld.volatile.shared.f32 	%f38, [%r73+-16];
	ld.shared.f32 	%f39, [%r72+12];
	fma.rn.f32 	%f60, %f38, %f39, %f37;
	add.s32 	%r76, %r76, 8;
	add.s32 	%r74, %r74, 8;
	add.s32 	%r73, %r73, -32;
	add.s32 	%r72, %r72, 32;
	setp.ne.s32 	%p5, %r74, 0;
	@%p5 bra 	$L__BB3_7;
$L__BB3_8:
	setp.eq.s32 	%p6, %r5, 0;
	@%p6 bra 	$L__BB3_14;
	setp.lt.u32 	%p7, %r5, 4;
	@%p7 bra 	$L__BB3_11;
	sub.s32 	%r56, %r2, %r76;
	shl.b32 	%r57, %r56, 2;
	add.s32 	%r59, %r42, %r57;
	ld.volatile.shared.f32 	%f41, [%r59];
	add.s32 	%r60, %r76, %r30;
	shl.b32 	%r61, %r60, 2;
	mov.u32 	%r62, _ZZ10convColGPUPfS_iiiE9filter_sh;
	add.s32 	%r63, %r62, %r61;
	ld.shared.f32 	%f42, [%r63];
	fma.rn.f32 	%f43, %f41, %f42, %f60;
	ld.volatile.shared.f32 	%f44, [%r59+-4];
	ld.shared.f32 	%f45, [%r63+4];
	fma.rn.f32 	%f46, %f44, %f45, %f43;
	ld.volatile.shared.f32 	%f47, [%r59+-8];
	ld.shared.f32 	%f48, [%r63+8];
	fma.rn.f32 	%f49, %f47, %f48, %f46;
	ld.volatile.shared.f32 	%f50, [%r59+-12];
	ld.shared.f32 	%f51, [%r63+12];
	fma.rn.f32 	%f60, %f50, %f51, %f49;
	add.s32 	%r76, %r76, 4;
$L__BB3_11:
	and.b32  	%r64, %r3, 2;
	setp.eq.s32 	%p8, %r64, 0;
	@%p8 bra 	$L__BB3_14;
	add.s32 	%r65, %r76, %r30;
	shl.b32 	%r66, %r65, 2;
	mov.u32 	%r67, _ZZ10convColGPUPfS_iiiE9filter_sh;
	add.s32 	%r80, %r67, %r66;
	sub.s32 	%r68, %r2, %r76;
	shl.b32 	%r69, %r68, 2;
	add.s32 	%r79, %r42, %r69;
	cvt.u16.u32 	%rs1, %r30;
	and.b16  	%rs2, %rs1, 1;
	mul.wide.u16 	%r71, %rs2, 2;
	neg.s32 	%r78, %r71;
$L__BB3_13:
	.pragma "nounroll";
	ld.volatile.shared.f32 	%f52, [%r79];
	ld.shared.f32 	%f53, [%r80];
	fma.rn.f32 	%f60, %f52, %f53, %f60;
	add.s32 	%r80, %r80, 4;
	add.s32 	%r79, %r79, -4;
	add.s32 	%r78, %r78, 1;
	setp.ne.s32 	%p9, %r78, 0;
	@%p9 bra 	$L__BB3_13;
$L__BB3_14:
	st.global.f32 	[%rd1], %f60;
	ret;

}
	// .globl	_Z11smoothImGPUPfS_S_S_ii
.visible .entry _Z11smoothImGPUPfS_S_S_ii(
	.param .u64 .ptr .align 1 _Z11smoothImGPUPfS_S_S_ii_param_0,
	.param .u64 .ptr .align 1 _Z11smoothImGPUPfS_S_S_ii_param_1,
	.param .u64 .ptr .align 1 _Z11smoothImGPUPfS_S_S_ii_param_2,
	.param .u64 .ptr .align 1 _Z11smoothImGPUPfS_S_S_ii_param_3,
	.param .u32 _Z11smoothImGPUPfS_S_S_ii_param_4,
	.param .u32 _Z11smoothImGPUPfS_S_S_ii_param_5
)
{
	.reg .b32 	%r<5>;
	.reg .b32 	%f<8>;
	.reg .b64 	%rd<14>;

	ld.param.u64 	%rd1, [_Z11smoothImGPUPfS_S_S_ii_param_0];
	ld.param.u64 	%rd2, [_Z11smoothImGPUPfS_S_S_ii_param_1];
	ld.param.u64 	%rd3, [_Z11smoothImGPUPfS_S_S_ii_param_2];
	ld.param.u64 	%rd4, [_Z11smoothImGPUPfS_S_S_ii_param_3];
	ld.param.u32 	%r1, [_Z11smoothImGPUPfS_S_S_ii_param_4];
	cvta.to.global.u64 	%rd5, %rd2;
	cvta.to.global.u64 	%rd6, %rd1;
	cvta.to.global.u64 	%rd7, %rd4;
	cvta.to.global.u64 	%rd8, %rd3;
	mov.u32 	%r2, %ctaid.x;
	mov.u32 	%r3, %tid.x;
	mad.lo.s32 	%r4, %r1, %r2, %r3;
	mul.wide.s32 	%rd9, %r4, 4;
	add.s64 	%rd10, %rd8, %rd9;
	ld.global.f32 	%f1, [%rd10];
	add.s64 	%rd11, %rd7, %rd9;
	ld.global.f32 	%f2, [%rd11];
	div.rn.f32 	%f3, %f1, %f2;
	add.s64 	%rd12, %rd6, %rd9;
	ld.global.f32 	%f4, [%rd12];
	add.s64 	%rd13, %rd5, %rd9;
	ld.global.f32 	%f5, [%rd13];
	div.rn.f32 	%f6, %f4, %f5;
	sub.f32 	%f7, %f3, %f6;
	st.global.f32 	[%rd12], %f7;
	ret;

}


// ===== COMPILED SASS (sm_100) =====

	.target	sm_100

	.elftype	@"ET_EXEC"


//--------------------- .note.nv.tkinfo           --------------------------
	.section	.note.nv.tkinfo,"",@"SHT_NOTE"
	.sectionflags	@"SHF_NOTE_NV_TKINFO"
	.tkinfo
        /*0018*/ 	.word	0x00000002
        /*0030*/ 	.string	""
        /*0030*/ 	.string	"ptxas"
        /*0030*/ 	.string	"Cuda compilation tools, release 13.0, V13.0.88"
        /*0030*/ 	.string	"Build cuda_13.0.r13.0/compiler.36424714_0"
        /*0030*/ 	.string	"-arch sm_100 -m 64 "



//--------------------- .note.nv.cuinfo           --------------------------
	.section	.note.nv.cuinfo,"",@"SHT_NOTE"
	.sectionflags	@"SHF_NOTE_NV_CUINFO"
        /*0018*/ 	.short	0x0002
        /*001a*/ 	.short	0x0064
        /*001c*/ 	.short	0x0082
	.zero		2


//--------------------- .nv.info                  --------------------------
	.section	.nv.info,"",@"SHT_CUDA_INFO"
	.align	4


	//----- nvinfo : EIATTR_REGCOUNT
	.align		4
        /*0000*/ 	.byte	0x04, 0x2f
        /*0002*/ 	.short	(.L_1 - .L_0)
	.align		4
.L_0:
        /*0004*/ 	.word	index@(_Z14convRowGPU_varPfS_S_ii)
        /*0008*/ 	.word	0x0000001c


	//----- nvinfo : EIATTR_FRAME_SIZE
	.align		4
.L_1:
        /*000c*/ 	.byte	0x04, 0x11
        /*000e*/ 	.short	(.L_3 - .L_2)
	.align		4
.L_2:
        /*0010*/ 	.word	index@($__internal_3_$__cuda_sm20_rcp_rn_f32_slowpath)
        /*0014*/ 	.word	0x00000000


	//----- nvinfo : EIATTR_FRAME_SIZE
	.align		4
.L_3:
        /*0018*/ 	.byte	0x04, 0x11
        /*001a*/ 	.short	(.L_5 - .L_4)
	.align		4
.L_4:
        /*001c*/ 	.word	index@(_Z14convRowGPU_varPfS_S_ii)
        /*0020*/ 	.word	0x00000000


	//----- nvinfo : EIATTR_REGCOUNT
	.align		4
.L_5:
        /*0024*/ 	.byte	0x04, 0x2f
        /*0026*/ 	.short	(.L_7 - .L_6)
	.align		4
.L_6:
        /*0028*/ 	.word	index@(_Z15convRowGPU_combPfS_S_S_S_S_iii)
        /*002c*/ 	.word	0x0000001e


	//----- nvinfo : EIATTR_FRAME_SIZE
	.align		4
.L_7:
        /*0030*/ 	.byte	0x04, 0x11
        /*0032*/ 	.short	(.L_9 - .L_8)
	.align		4
.L_8:
        /*0034*/ 	.word	index@($__internal_2_$__cuda_sm3x_div_rn_noftz_f32_slowpath)
        /*0038*/ 	.word	0x00000000


	//----- nvinfo : EIATTR_FRAME_SIZE
	.align		4
.L_9:
        /*003c*/ 	.byte	0x04, 0x11
        /*003e*/ 	.short	(.L_11 - .L_10)
	.align		4
.L_10:
        /*0040*/ 	.word	index@(_Z15convRowGPU_combPfS_S_S_S_S_iii)
        /*0044*/ 	.word	0x00000000


	//----- nvinfo : EIATTR_REGCOUNT
	.align		4
.L_11:
        /*0048*/ 	.byte	0x04, 0x2f
        /*004a*/ 	.short	(.L_13 - .L_12)
	.align		4
.L_12:
        /*004c*/ 	.word	index@(_Z10convRowGPUPfS_S_S_S_ii)
        /*0050*/ 	.word	0x0000001c


	//----- nvinfo : EIATTR_FRAME_SIZE
	.align		4
.L_13:
        /*0054*/ 	.byte	0x04, 0x11
        /*0056*/ 	.short	(.L_15 - .L_14)
	.align		4
.L_14:
        /*0058*/ 	.word	index@($__internal_1_$__cuda_sm3x_div_rn_noftz_f32_slowpath)
        /*005c*/ 	.word	0x00000000


	//----- nvinfo : EIATTR_FRAME_SIZE
	.align		4
.L_15:
        /*0060*/ 	.byte	0x04, 0x11
        /*0062*/ 	.short	(.L_17 - .L_16)
	.align		4
.L_16:
        /*0064*/ 	.word	index@(_Z10convRowGPUPfS_S_S_S_ii)
        /*0068*/ 	.word	0x00000000


	//----- nvinfo : EIATTR_REGCOUNT
	.align		4
.L_17:
        /*006c*/ 	.byte	0x04, 0x2f
        /*006e*/ 	.short	(.L_19 - .L_18)
	.align		4
.L_18:
        /*0070*/ 	.word	index@(_Z10convColGPUPfS_iii)
        /*0074*/ 	.word	0x0000001e


	//----- nvinfo : EIATTR_FRAME_SIZE
	.align		4
.L_19:
        /*0078*/ 	.byte	0x04, 0x11
        /*007a*/ 	.short	(.L_21 - .L_20)
	.align		4
.L_20:
        /*007c*/ 	.word	index@(_Z10convColGPUPfS_iii)
        /*0080*/ 	.word	0x00000000


	//----- nvinfo : EIATTR_REGCOUNT
	.align		4
.L_21:
        /*0084*/ 	.byte	0x04, 0x2f
        /*0086*/ 	.short	(.L_23 - .L_22)
	.align		4
.L_22:
        /*0088*/ 	.word	index@(_Z11smoothImGPUPfS_S_S_ii)
        /*008c*/ 	.word	0x00000013


	//----- nvinfo : EIATTR_FRAME_SIZE
	.align		4
.L_23:
        /*0090*/ 	.byte	0x04, 0x11
        /*0092*/ 	.short	(.L_25 - .L_24)
	.align		4
.L_24:
        /*0094*/ 	.word	index@($__internal_0_$__cuda_sm3x_div_rn_noftz_f32_slowpath)
        /*0098*/ 	.word	0x00000000


	//----- nvinfo : EIATTR_FRAME_SIZE
	.align		4
.L_25:
        /*009c*/ 	.byte	0x04, 0x11
        /*009e*/ 	.short	(.L_27 - .L_26)
	.align		4
.L_26:
        /*00a0*/ 	.word	index@(_Z11smoothImGPUPfS_S_S_ii)
        /*00a4*/ 	.word	0x00000000


	//----- nvinfo : EIATTR_MIN_STACK_SIZE
	.align		4
.L_27:
        /*00a8*/ 	.byte	0x04, 0x12
        /*00aa*/ 	.short	(.L_29 - .L_28)
	.align		4
.L_28:
        /*00ac*/ 	.word	index@(_Z11smoothImGPUPfS_S_S_ii)
        /*00b0*/ 	.word	0x00000000


	//----- nvinfo : EIATTR_MIN_STACK_SIZE
	.align		4
.L_29:
        /*00b4*/ 	.byte	0x04, 0x12
        /*00b6*/ 	.short	(.L_31 - .L_30)
	.align		4
.L_30:
        /*00b8*/ 	.word	index@(_Z10convColGPUPfS_iii)
        /*00bc*/ 	.word	0x00000000


	//----- nvinfo : EIATTR_MIN_STACK_SIZE
	.align		4
.L_31:
        /*00c0*/ 	.byte	0x04, 0x12
        /*00c2*/ 	.short	(.L_33 - .L_32)
	.align		4
.L_32:
        /*00c4*/ 	.word	index@(_Z10convRowGPUPfS_S_S_S_ii)
        /*00c8*/ 	.word	0x00000000


	//----- nvinfo : EIATTR_MIN_STACK_SIZE
	.align		4
.L_33:
        /*00cc*/ 	.byte	0x04, 0x12
        /*00ce*/ 	.short	(.L_35 - .L_34)
	.align		4
.L_34:
        /*00d0*/ 	.word	index@(_Z15convRowGPU_combPfS_S_S_S_S_iii)
        /*00d4*/ 	.word	0x00000000


	//----- nvinfo : EIATTR_MIN_STACK_SIZE
	.align		4
.L_35:
        /*00d8*/ 	.byte	0x04, 0x12
        /*00da*/ 	.short	(.L_37 - .L_36)
	.align		4
.L_36:
        /*00dc*/ 	.word	index@(_Z14convRowGPU_varPfS_S_ii)
        /*00e0*/ 	.word	0x00000000
.L_37:


//--------------------- .nv.compat                --------------------------
	.section	.nv.compat,"",@"SHT_CUDA_COMPAT_INFO"
	.align	4
        /*0000*/ 	.byte	0x02, 0x09, 0x00, 0x00, 0x02, 0x02, 0x01, 0x00, 0x02, 0x05, 0x05, 0x00, 0x03, 0x07, 0x01, 0x01
        /*0010*/ 	.byte	0x02, 0x03, 0x00, 0x00, 0x02, 0x06, 0x01, 0x00, 0x04, 0x0b, 0x08, 0x00, 0x01, 0x00, 0x00, 0x00
        /*0020*/ 	.byte	0x00, 0x00, 0x00, 0x00


//--------------------- .nv.info._Z11smoothImGPUPfS_S_S_ii --------------------------
	.section	.nv.info._Z11smoothImGPUPfS_S_S_ii,"",@"SHT_CUDA_INFO"
	.sectionflags	@""
	.align	4


	//----- nvinfo : EIATTR_CUDA_API_VERSION
	.align		4
        /*0000*/ 	.byte	0x04, 0x37
        /*0002*/ 	.short	(.L_39 - .L_38)
.L_38:
        /*0004*/ 	.word	0x00000082


	//----- nvinfo : EIATTR_KPARAM_INFO
	.align		4
.L_39:
        /*0008*/ 	.byte	0x04, 0x17
        /*000a*/ 	.short	(.L_41 - .L_40)
.L_40:
        /*000c*/ 	.word	0x00000000
        /*0010*/ 	.short	0x0005
        /*0012*/ 	.short	0x0024
        /*0014*/ 	.byte	0x00, 0xf0, 0x11, 0x00


	//----- nvinfo : EIATTR_KPARAM_INFO
	.align		4
.L_41:
        /*0018*/ 	.byte	0x04, 0x17
        /*001a*/ 	.short	(.L_43 - .L_42)
.L_42:
        /*001c*/ 	.word	0x00000000
        /*0020*/ 	.short	0x0004
        /*0022*/ 	.short	0x0020
        /*0024*/ 	.byte	0x00, 0xf0, 0x11, 0x00


	//----- nvinfo : EIATTR_KPARAM_INFO
	.align		4
.L_43:
        /*0028*/ 	.byte	0x04, 0x17
        /*002a*/ 	.short	(.L_45 - .L_44)
.L_44:
        /*002c*/ 	.word	0x00000000
        /*0030*/ 	.short	0x0003
        /*0032*/ 	.short	0x0018
        /*0034*/ 	.byte	0x00, 0xf5, 0x21, 0x00


	//----- nvinfo : EIATTR_KPARAM_INFO
	.align		4
.L_45:
        /*0038*/ 	.byte	0x04, 0x17
        /*003a*/ 	.short	(.L_47 - .L_46)
.L_46:
        /*003c*/ 	.word	0x00000000
        /*0040*/ 	.short	0x0002
        /*0042*/ 	.short	0x0010
        /*0044*/ 	.byte	0x00, 0xf5, 0x21, 0x00


	//----- nvinfo : EIATTR_KPARAM_INFO
	.align		4
.L_47:
        /*0048*/ 	.byte	0x04, 0x17
        /*004a*/ 	.short	(.L_49 - .L_48)
.L_48:
        /*004c*/ 	.word	0x00000000
        /*0050*/ 	.short	0x0001
        /*0052*/ 	.short	0x0008
        /*0054*/ 	.byte	0x00, 0xf5, 0x21, 0x00


	//----- nvinfo : EIATTR_KPARAM_INFO
	.align		4
.L_49:
        /*0058*/ 	.byte	0x04, 0x17
        /*005a*/ 	.short	(.L_51 - .L_50)
.L_50:
        /*005c*/ 	.word	0x00000000
        /*0060*/ 	.short	0x0000
        /*0062*/ 	.short	0x0000
        /*0064*/ 	.byte	0x00, 0xf5, 0x21, 0x00


	//----- nvinfo : EIATTR_SPARSE_MMA_MASK
	.align		4
.L_51:
        /*0068*/ 	.byte	0x03, 0x50
        /*006a*/ 	.short	0x0000


	//----- nvinfo : EIATTR_MAXREG_COUNT
	.align		4
        /*006c*/ 	.byte	0x03, 0x1b
        /*006e*/ 	.short	0x00ff


	//----- nvinfo : EIATTR_MERCURY_ISA_VERSION
	.align		4
        /*0070*/ 	.byte	0x03, 0x5f
        /*0072*/ 	.short	0x0101


	//----- nvinfo : EIATTR_VRC_CTA_INIT_COUNT
	.align		4
        /*0074*/ 	.byte	0x02, 0x4a
	.zero		1
	.zero		1


	//----- nvinfo : EIATTR_EXIT_INSTR_OFFSETS
	.align		4
        /*0078*/ 	.byte	0x04, 0x1c
        /*007a*/ 	.short	(.L_53 - .L_52)


	//   ....[0]....
.L_52:
        /*007c*/ 	.word	0x000002e0


	//----- nvinfo : EIATTR_CRS_STACK_SIZE
	.align		4
.L_53:
        /*0080*/ 	.byte	0x04, 0x1e
        /*0082*/ 	.short	(.L_55 - .L_54)
.L_54:
        /*0084*/ 	.word	0x00000000


	//----- nvinfo : EIATTR_CBANK_PARAM_SIZE
	.align		4
.L_55:
        /*0088*/ 	.byte	0x03, 0x19
        /*008a*/ 	.short	0x0028


	//----- nvinfo : EIATTR_PARAM_CBANK
	.align		4
        /*008c*/ 	.byte	0x04, 0x0a
        /*008e*/ 	.short	(.L_57 - .L_56)
	.align		4
.L_56:
        /*0090*/ 	.word	index@(.nv.constant0._Z11smoothImGPUPfS_S_S_ii)
        /*0094*/ 	.short	0x0380
        /*0096*/ 	.short	0x0028


	//----- nvinfo : EIATTR_SW_WAR
	.align		4
.L_57:
        /*0098*/ 	.byte	0x04, 0x36
        /*009a*/ 	.short	(.L_59 - .L_58)
.L_58:
        /*009c*/ 	.word	0x00000008
.L_59:


//--------------------- .nv.info._Z10convColGPUPfS_iii --------------------------
	.section	.nv.info._Z10convColGPUPfS_iii,"",@"SHT_CUDA_INFO"
	.sectionflags	@""
	.align	4


	//----- nvinfo : EIATTR_CUDA_API_VERSION
	.align		4
        /*0000*/ 	.byte	0x04, 0x37
        /*0002*/ 	.short	(.L_61 - .L_60)
.L_60:
        /*0004*/ 	.word	0x00000082


	//----- nvinfo : EIATTR_KPARAM_INFO
	.align		4
.L_61:
        /*0008*/ 	.byte	0x04, 0x17
        /*000a*/ 	.short	(.L_63 - .L_62)
.L_62:
        /*000c*/ 	.word	0x00000000
        /*0010*/ 	.short	0x0004
        /*0012*/ 	.short	0x0018
        /*0014*/ 	.byte	0x00, 0xf0, 0x11, 0x00


	//----- nvinfo : EIATTR_KPARAM_INFO
	.align		4
.L_63:
        /*0018*/ 	.byte	0x04, 0x17
        /*001a*/ 	.short	(.L_65 - .L_64)
.L_64:
        /*001c*/ 	.word	0x00000000
        /*0020*/ 	.short	0x0003
        /*0022*/ 	.short	0x0014
        /*0024*/ 	.byte	0x00, 0xf0, 0x11, 0x00


	//----- nvinfo : EIATTR_KPARAM_INFO
	.align		4
.L_65:
        /*0028*/ 	.byte	0x04, 0x17
        /*002a*/ 	.short	(.L_67 - .L_66)
.L_66:
        /*002c*/ 	.word	0x00000000
        /*0030*/ 	.short	0x0002
        /*0032*/ 	.short	0x0010
        /*0034*/ 	.byte	0x00, 0xf0, 0x11, 0x00


	//----- nvinfo : EIATTR_KPARAM_INFO
	.align		4
.L_67:
        /*0038*/ 	.byte	0x04, 0x17
        /*003a*/ 	.short	(.L_69 - .L_68)
.L_68:
        /*003c*/ 	.word	0x00000000
        /*0040*/ 	.short	0x0001
        /*0042*/ 	.short	0x0008
        /*0044*/ 	.byte	0x00, 0xf5, 0x21, 0x00


	//----- nvinfo : EIATTR_KPARAM_INFO
	.align		4
.L_69:
        /*0048*/ 	.byte	0x04, 0x17
        /*004a*/ 	.short	(.L_71 - .L_70)
.L_70:
        /*004c*/ 	.word	0x00000000
        /*0050*/ 	.short	0x0000
        /*0052*/ 	.short	0x0000
        /*0054*/ 	.byte	0x00, 0xf5, 0x21, 0x00


	//----- nvinfo : EIATTR_SPARSE_MMA_MASK
	.align		4
.L_71:
        /*0058*/ 	.byte	0x03, 0x50
        /*005a*/ 	.short	0x0000


	//----- nvinfo : EIATTR_MAXREG_COUNT
	.align		4
        /*005c*/ 	.byte	0x03, 0x1b
        /*005e*/ 	.short	0x00ff


	//----- nvinfo : EIATTR_NUM_BARRIERS
	.align		4
        /*0060*/ 	.byte	0x02, 0x4c
        /*0062*/ 	.byte	0x01
	.zero		1


	//----- nvinfo : EIATTR_MERCURY_ISA_VERSION
	.align		4
        /*0064*/ 	.byte	0x03, 0x5f
        /*0066*/ 	.short	0x0101


	//----- nvinfo : EIATTR_VRC_CTA_INIT_COUNT
	.align		4
        /*0068*/ 	.byte	0x02, 0x4a
	.zero		1
	.zero		1


	//----- nvinfo : EIATTR_EXIT_INSTR_OFFSETS
	.align		4
        /*006c*/ 	.byte	0x04, 0x1c
        /*006e*/ 	.short	(.L_73 - .L_72)


	//   ....[0]....
.L_72:
        /*0070*/ 	.word	0x00000820


	//----- nvinfo : EIATTR_CRS_STACK_SIZE
	.align		4
.L_73:
        /*0074*/ 	.byte	0x04, 0x1e
        /*0076*/ 	.short	(.L_75 - .L_74)
.L_74:
        /*0078*/ 	.word	0x00000000


	//----- nvinfo : EIATTR_CBANK_PARAM_SIZE
	.align		4
.L_75:
        /*007c*/ 	.byte	0x03, 0x19
        /*007e*/ 	.short	0x001c


	//----- nvinfo : EIATTR_PARAM_CBANK
	.align		4
        /*0080*/ 	.byte	0x04, 0x0a
        /*0082*/ 	.short	(.L_77 - .L_76)
	.align		4
.L_76:
        /*0084*/ 	.word	index@(.nv.constant0._Z10convColGPUPfS_iii)
        /*0088*/ 	.short	0x0380
        /*008a*/ 	.short	0x001c


	//----- nvinfo : EIATTR_SW_WAR
	.align		4
.L_77:
        /*008c*/ 	.byte	0x04, 0x36
        /*008e*/ 	.short	(.L_79 - .L_78)
.L_78:
        /*0090*/ 	.word	0x00000008
.L_79:


//--------------------- .nv.info._Z10convRowGPUPfS_S_S_S_ii --------------------------
	.section	.nv.info._Z10convRowGPUPfS_S_S_S_ii,"",@"SHT_CUDA_INFO"
	.sectionflags	@""
	.align	4


	//----- nvinfo : EIATTR_CUDA_API_VERSION
	.align		4
        /*0000*/ 	.byte	0x04, 0x37
        /*0002*/ 	.short	(.L_81 - .L_80)
.L_80:
        /*0004*/ 	.word	0x00000082


	//----- nvinfo : EIATTR_KPARAM_INFO
	.align		4
.L_81:
        /*0008*/ 	.byte	0x04, 0x17
        /*000a*/ 	.short	(.L_83 - .L_82)
.L_82:
        /*000c*/ 	.word	0x00000000
        /*0010*/ 	.short	0x0006
        /*0012*/ 	.short	0x002c
        /*0014*/ 	.byte	0x00, 0xf0, 0x11, 0x00


	//----- nvinfo : EIATTR_KPARAM_INFO
	.align		4
.L_83:
        /*0018*/ 	.byte	0x04, 0x17
        /*001a*/ 	.short	(.L_85 - .L_84)
.L_84:
        /*001c*/ 	.word	0x00000000
        /*0020*/ 	.short	0x0005
        /*0022*/ 	.short	0x0028
        /*0024*/ 	.byte	0x00, 0xf0, 0x11, 0x00


	//----- nvinfo : EIATTR_KPARAM_INFO
	.align		4
.L_85:
        /*0028*/ 	.byte	0x04, 0x17
        /*002a*/ 	.short	(.L_87 - .L_86)
.L_86:
        /*002c*/ 	.word	0x00000000
        /*0030*/ 	.short	0x0004
        /*0032*/ 	.short	0x0020
        /*0034*/ 	.byte	0x00, 0xf5, 0x21, 0x00


	//----- nvinfo : EIATTR_KPARAM_INFO
	.align		4
.L_87:
        /*0038*/ 	.byte	0x04, 0x17
        /*003a*/ 	.short	(.L_89 - .L_88)
.L_88:
        /*003c*/ 	.word	0x00000000
        /*0040*/ 	.short	0x0003
        /*0042*/ 	.short	0x0018
        /*0044*/ 	.byte	0x00, 0xf5, 0x21, 0x00


	//----- nvinfo : EIATTR_KPARAM_INFO
	.align		4
.L_89:
        /*0048*/ 	.byte	0x04, 0x17
        /*004a*/ 	.short	(.L_91 - .L_90)
.L_90:
        /*004c*/ 	.word	0x00000000
        /*0050*/ 	.short	0x0002
        /*0052*/ 	.short	0x0010
        /*0054*/ 	.byte	0x00, 0xf5, 0x21, 0x00


	//----- nvinfo : EIATTR_KPARAM_INFO
	.align		4
.L_91:
        /*0058*/ 	.byte	0x04, 0x17
        /*005a*/ 	.short	(.L_93 - .L_92)
.L_92:
        /*005c*/ 	.word	0x00000000
        /*0060*/ 	.short	0x0001
        /*0062*/ 	.short	0x0008
        /*0064*/ 	.byte	0x00, 0xf5, 0x21, 0x00


	//----- nvinfo : EIATTR_KPARAM_INFO
	.align		4
.L_93:
        /*0068*/ 	.byte	0x04, 0x17
        /*006a*/ 	.short	(.L_95 - .L_94)
.L_94:
        /*006c*/ 	.word	0x00000000
        /*0070*/ 	.short	0x0000
        /*0072*/ 	.short	0x0000
        /*0074*/ 	.byte	0x00, 0xf5, 0x21, 0x00


	//----- nvinfo : EIATTR_SPARSE_MMA_MASK
	.align		4
.L_95:
        /*0078*/ 	.byte	0x03, 0x50
        /*007a*/ 	.short	0x0000


	//----- nvinfo : EIATTR_MAXREG_COUNT
	.align		4
        /*007c*/ 	.byte	0x03, 0x1b
        /*007e*/ 	.short	0x00ff


	//----- nvinfo : EIATTR_NUM_BARRIERS
	.align		4
        /*0080*/ 	.byte	0x02, 0x4c
        /*0082*/ 	.byte	0x01
	.zero		1


	//----- nvinfo : EIATTR_MERCURY_ISA_VERSION
	.align		4
        /*0084*/ 	.byte	0x03, 0x5f
        /*0086*/ 	.short	0x0101


	//----- nvinfo : EIATTR_VRC_CTA_INIT_COUNT
	.align		4
        /*0088*/ 	.byte	0x02, 0x4a
	.zero		1
	.zero		1


	//----- nvinfo : EIATTR_EXIT_INSTR_OFFSETS
	.align		4
        /*008c*/ 	.byte	0x04, 0x1c
        /*008e*/ 	.short	(.L_97 - .L_96)


	//   ....[0]....
.L_96:
        /*0090*/ 	.word	0x00000990


	//----- nvinfo : EIATTR_CRS_STACK_SIZE
	.align		4
.L_97:
        /*0094*/ 	.byte	0x04, 0x1e
        /*0096*/ 	.short	(.L_99 - .L_98)
.L_98:
        /*0098*/ 	.word	0x00000000


	//----- nvinfo : EIATTR_CBANK_PARAM_SIZE
	.align		4
.L_99:
        /*009c*/ 	.byte	0x03, 0x19
        /*009e*/ 	.short	0x0030


	//----- nvinfo : EIATTR_PARAM_CBANK
	.align		4
        /*00a0*/ 	.byte	0x04, 0x0a
        /*00a2*/ 	.short	(.L_101 - .L_100)
	.align		4
.L_100:
        /*00a4*/ 	.word	index@(.nv.constant0._Z10convRowGPUPfS_S_S_S_ii)
        /*00a8*/ 	.short	0x0380
        /*00aa*/ 	.short	0x0030


	//----- nvinfo : EIATTR_SW_WAR
	.align		4
.L_101:
        /*00ac*/ 	.byte	0x04, 0x36
        /*00ae*/ 	.short	(.L_103 - .L_102)
.L_102:
        /*00b0*/ 	.word	0x00000008
.L_103:


//--------------------- .nv.info._Z15convRowGPU_combPfS_S_S_S_S_iii --------------------------
	.section	.nv.info._Z15convRowGPU_combPfS_S_S_S_S_iii,"",@"SHT_CUDA_INFO"
	.sectionflags	@""
	.align	4


	//----- nvinfo : EIATTR_CUDA_API_VERSION
	.align		4
        /*0000*/ 	.byte	0x04, 0x37
        /*0002*/ 	.short	(.L_105 - .L_104)
.L_104:
        /*0004*/ 	.word	0x00000082


	//----- nvinfo : EIATTR_KPARAM_INFO
	.align		4
.L_105:
        /*0008*/ 	.byte	0x04, 0x17
        /*000a*/ 	.short	(.L_107 - .L_106)
.L_106:
        /*000c*/ 	.word	0x00000000
        /*0010*/ 	.short	0x0008
        /*0012*/ 	.short	0x0038
        /*0014*/ 	.byte	0x00, 0xf0, 0x11, 0x00


	//----- nvinfo : EIATTR_KPARAM_INFO
	.align		4
.L_107:
        /*0018*/ 	.byte	0x04, 0x17
        /*001a*/ 	.short	(.L_109 - .L_108)
.L_108:
        /*001c*/ 	.word	0x00000000
        /*0020*/ 	.short	0x0007
        /*0022*/ 	.short	0x0034
        /*0024*/ 	.byte	0x00, 0xf0, 0x11, 0x00


	//----- nvinfo : EIATTR_KPARAM_INFO
	.align		4
.L_109:
        /*0028*/ 	.byte	0x04, 0x17
        /*002a*/ 	.short	(.L_111 - .L_110)
.L_110:
        /*002c*/ 	.word	0x00000000
        /*0030*/ 	.short	0x0006
        /*0032*/ 	.short	0x0030
        /*0034*/ 	.byte	0x00, 0xf0, 0x11, 0x00


	//----- nvinfo : EIATTR_KPARAM_INFO
	.align		4
.L_111:
        /*0038*/ 	.byte	0x04, 0x17
        /*003a*/ 	.short	(.L_113 - .L_112)
.L_112:
        /*003c*/ 	.word	0x00000000
        /*0040*/ 	.short	0x0005
        /*0042*/ 	.short	0x0028
        /*0044*/ 	.byte	0x00, 0xf5, 0x21, 0x00


	//----- nvinfo : EIATTR_KPARAM_INFO
	.align		4
.L_113:
        /*0048*/ 	.byte	0x04, 0x17
        /*004a*/ 	.short	(.L_115 - .L_114)
.L_114:
        /*004c*/ 	.word	0x00000000
        /*0050*/ 	.short	0x0004
        /*0052*/ 	.short	0x0020
        /*0054*/ 	.byte	0x00, 0xf5, 0x21, 0x00


	//----- nvinfo : EIATTR_KPARAM_INFO
	.align		4
.L_115:
        /*0058*/ 	.byte	0x04, 0x17
        /*005a*/ 	.short	(.L_117 - .L_116)
.L_116:
        /*005c*/ 	.word	0x00000000
        /*0060*/ 	.short	0x0003
        /*0062*/ 	.short	0x0018
        /*0064*/ 	.byte	0x00, 0xf5, 0x21, 0x00


	//----- nvinfo : EIATTR_KPARAM_INFO
	.align		4
.L_117:
        /*0068*/ 	.byte	0x04, 0x17
        /*006a*/ 	.short	(.L_119 - .L_118)
.L_118:
        /*006c*/ 	.word	0x00000000
        /*0070*/ 	.short	0x0002
        /*0072*/ 	.short	0x0010
        /*0074*/ 	.byte	0x00, 0xf5, 0x21, 0x00


	//----- nvinfo : EIATTR_KPARAM_INFO
	.align		4
.L_119:
        /*0078*/ 	.byte	0x04, 0x17
        /*007a*/ 	.short	(.L_121 - .L_120)
.L_120:
        /*007c*/ 	.word	0x00000000
        /*0080*/ 	.short	0x0001
        /*0082*/ 	.short	0x0008
        /*0084*/ 	.byte	0x00, 0xf5, 0x21, 0x00


	//----- nvinfo : EIATTR_KPARAM_INFO
	.align		4
.L_121:
        /*0088*/ 	.byte	0x04, 0x17
        /*008a*/ 	.short	(.L_123 - .L_122)
.L_122:
        /*008c*/ 	.word	0x00000000
        /*0090*/ 	.short	0x0000
        /*0092*/ 	.short	0x0000
        /*0094*/ 	.byte	0x00, 0xf5, 0x21, 0x00


	//----- nvinfo : EIATTR_SPARSE_MMA_MASK
	.align		4
.L_123:
        /*0098*/ 	.byte	0x03, 0x50
        /*009a*/ 	.short	0x0000


	//----- nvinfo : EIATTR_MAXREG_COUNT
	.align		4
        /*009c*/ 	.byte	0x03, 0x1b
        /*009e*/ 	.short	0x00ff


	//----- nvinfo : EIATTR_NUM_BARRIERS
	.align		4
        /*00a0*/ 	.byte	0x02, 0x4c
        /*00a2*/ 	.byte	0x01
	.zero		1


	//----- nvinfo : EIATTR_MERCURY_ISA_VERSION
	.align		4
        /*00a4*/ 	.byte	0x03, 0x5f
        /*00a6*/ 	.short	0x0101


	//----- nvinfo : EIATTR_VRC_CTA_INIT_COUNT
	.align		4
        /*00a8*/ 	.byte	0x02, 0x4a
	.zero		1
	.zero		1


	//----- nvinfo : EIATTR_EXIT_INSTR_OFFSETS
	.align		4
        /*00ac*/ 	.byte	0x04, 0x1c
        /*00ae*/ 	.short	(.L_125 - .L_124)


	//   ....[0]....
.L_124:
        /*00b0*/ 	.word	0x00001010


	//----- nvinfo : EIATTR_CRS_STACK_SIZE
	.align		4
.L_125:
        /*00b4*/ 	.byte	0x04, 0x1e
        /*00b6*/ 	.short	(.L_127 - .L_126)
.L_126:
        /*00b8*/ 	.word	0x00000000


	//----- nvinfo : EIATTR_CBANK_PARAM_SIZE
	.align		4
.L_127:
        /*00bc*/ 	.byte	0x03, 0x19
        /*00be*/ 	.short	0x003c


	//----- nvinfo : EIATTR_PARAM_CBANK
	.align		4
        /*00c0*/ 	.byte	0x04, 0x0a
        /*00c2*/ 	.short	(.L_129 - .L_128)
	.align		4
.L_128:
        /*00c4*/ 	.word	index@(.nv.constant0._Z15convRowGPU_combPfS_S_S_S_S_iii)
        /*00c8*/ 	.short	0x0380
        /*00ca*/ 	.short	0x003c


	//----- nvinfo : EIATTR_SW_WAR
	.align		4
.L_129:
        /*00cc*/ 	.byte	0x04, 0x36
        /*00ce*/ 	.short	(.L_131 - .L_130)
.L_130:
        /*00d0*/ 	.word	0x00000008
.L_131:


//--------------------- .nv.info._Z14convRowGPU_varPfS_S_ii --------------------------
	.section	.nv.info._Z14convRowGPU_varPfS_S_ii,"",@"SHT_CUDA_INFO"
	.sectionflags	@""
	.align	4


	//----- nvinfo : EIATTR_CUDA_API_VERSION
	.align		4
        /*0000*/ 	.byte	0x04, 0x37
        /*0002*/ 	.short	(.L_133 - .L_132)
.L_132:
        /*0004*/ 	.word	0x00000082


	//----- nvinfo : EIATTR_KPARAM_INFO
	.align		4
.L_133:
        /*0008*/ 	.byte	0x04, 0x17
        /*000a*/ 	.short	(.L_135 - .L_134)
.L_134:
        /*000c*/ 	.word	0x00000000
        /*0010*/ 	.short	0x0004
        /*0012*/ 	.short	0x001c
        /*0014*/ 	.byte	0x00, 0xf0, 0x11, 0x00


	//----- nvinfo : EIATTR_KPARAM_INFO
	.align		4
.L_135:
        /*0018*/ 	.byte	0x04, 0x17
        /*001a*/ 	.short	(.L_137 - .L_136)
.L_136:
        /*001c*/ 	.word	0x00000000
        /*0020*/ 	.short	0x0003
        /*0022*/ 	.short	0x0018
        /*0024*/ 	.byte	0x00, 0xf0, 0x11, 0x00


	//----- nvinfo : EIATTR_KPARAM_INFO
	.align		4
.L_137:
        /*0028*/ 	.byte	0x04, 0x17
        /*002a*/ 	.short	(.L_139 - .L_138)
.L_138:
        /*002c*/ 	.word	0x00000000
        /*0030*/ 	.short	0x0002
        /*0032*/ 	.short	0x0010
        /*0034*/ 	.byte	0x00, 0xf5, 0x21, 0x00


	//----- nvinfo : EIATTR_KPARAM_INFO
	.align		4
.L_139:
        /*0038*/ 	.byte	0x04, 0x17
        /*003a*/ 	.short	(.L_141 - .L_140)
.L_140:
        /*003c*/ 	.word	0x00000000
        /*0040*/ 	.short	0x0001
        /*0042*/ 	.short	0x0008
        /*0044*/ 	.byte	0x00, 0xf5, 0x21, 0x00


	//----- nvinfo : EIATTR_KPARAM_INFO
	.align		4
.L_141:
        /*0048*/ 	.byte	0x04, 0x17
        /*004a*/ 	.short	(.L_143 - .L_142)
.L_142:
        /*004c*/ 	.word	0x00000000
        /*0050*/ 	.short	0x0000
        /*0052*/ 	.short	0x0000
        /*0054*/ 	.byte	0x00, 0xf5, 0x21, 0x00


	//----- nvinfo : EIATTR_SPARSE_MMA_MASK
	.align		4
.L_143:
        /*0058*/ 	.byte	0x03, 0x50
        /*005a*/ 	.short	0x0000


	//----- nvinfo : EIATTR_MAXREG_COUNT
	.align		4
        /*005c*/ 	.byte	0x03, 0x1b
        /*005e*/ 	.short	0x00ff


	//----- nvinfo : EIATTR_NUM_BARRIERS
	.align		4
        /*0060*/ 	.byte	0x02, 0x4c
        /*0062*/ 	.byte	0x01
	.zero		1


	//----- nvinfo : EIATTR_MERCURY_ISA_VERSION
	.align		4
        /*0064*/ 	.byte	0x03, 0x5f
        /*0066*/ 	.short	0x0101


	//----- nvinfo : EIATTR_VRC_CTA_INIT_COUNT
	.align		4
        /*0068*/ 	.byte	0x02, 0x4a
	.zero		1
	.zero		1


	//----- nvinfo : EIATTR_EXIT_INSTR_OFFSETS
	.align		4
        /*006c*/ 	.byte	0x04, 0x1c
        /*006e*/ 	.short	(.L_145 - .L_144)


	//   ....[0]....
.L_144:
        /*0070*/ 	.word	0x00000920


	//----- nvinfo : EIATTR_CRS_STACK_SIZE
	.align		4
.L_145:
        /*0074*/ 	.byte	0x04, 0x1e
        /*0076*/ 	.short	(.L_147 - .L_146)
.L_146:
        /*0078*/ 	.word	0x00000000


	//----- nvinfo : EIATTR_CBANK_PARAM_SIZE
	.align		4
.L_147:
        /*007c*/ 	.byte	0x03, 0x19
        /*007e*/ 	.short	0x0020


	//----- nvinfo : EIATTR_PARAM_CBANK
	.align		4
        /*0080*/ 	.byte	0x04, 0x0a
        /*0082*/ 	.short	(.L_149 - .L_148)
	.align		4
.L_148:
        /*0084*/ 	.word	index@(.nv.constant0._Z14convRowGPU_varPfS_S_ii)
        /*0088*/ 	.short	0x0380
        /*008a*/ 	.short	0x0020


	//----- nvinfo : EIATTR_SW_WAR
	.align		4
.L_149:
        /*008c*/ 	.byte	0x04, 0x36
        /*008e*/ 	.short	(.L_151 - .L_150)
.L_150:
        /*0090*/ 	.word	0x00000008
.L_151:


//--------------------- .nv.callgraph             --------------------------
	.section	.nv.callgraph,"",@"SHT_CUDA_CALLGRAPH"
	.align	4
	.sectionentsize	8
	.align		4
        /*0000*/ 	.word	0x00000000
	.align		4
        /*0004*/ 	.word	0xffffffff
	.align		4
        /*0008*/ 	.word	0x00000000
	.align		4
        /*000c*/ 	.word	0xfffffffe
	.align		4
        /*0010*/ 	.word	0x00000000
	.align		4
        /*0014*/ 	.word	0xfffffffd
	.align		4
        /*0018*/ 	.word	0x00000000
	.align		4
        /*001c*/ 	.word	0xfffffffc


//--------------------- .text._Z11smoothImGPUPfS_S_S_ii --------------------------
	.section	.text._Z11smoothImGPUPfS_S_S_ii,"ax",@progbits
	.align	128
        .global         _Z11smoothImGPUPfS_S_S_ii
        .type           _Z11smoothImGPUPfS_S_S_ii,@function
        .size           _Z11smoothImGPUPfS_S_S_ii,(.L_x_86 - _Z11smoothImGPUPfS_S_S_ii)
        .other          _Z11smoothImGPUPfS_S_S_ii,@"STO_CUDA_ENTRY STV_DEFAULT"
_Z11smoothImGPUPfS_S_S_ii:
.text._Z11smoothImGPUPfS_S_S_ii:
[----:B------:R-:W-:Y:S01]  /*0000*/  LDC R1, c[0x0][0x37c] ;  /* 0x0000df00ff017b82 */ /* 0x000fe20000000800 */
[----:B------:R-:W0:Y:S07]  /*0010*/  S2R R2, SR_TID.X ;  /* 0x0000000000027919 */ /* 0x000e2e0000002100 */
[----:B------:R-:W0:Y:S01]  /*0020*/  S2UR UR6, SR_CTAID.X ;  /* 0x00000000000679c3 */ /* 0x000e220000002500 */
[----:B------:R-:W1:Y:S07]  /*0030*/  LDCU.64 UR4, c[0x0][0x358] ;  /* 0x00006b00ff0477ac */ /* 0x000e6e0008000a00 */
[----:B------:R-:W0:Y:S08]  /*0040*/  LDC R3, c[0x0][0x3a0] ;  /* 0x0000e800ff037b82 */ /* 0x000e300000000800 */
[----:B------:R-:W2:Y:S08]  /*0050*/  LDC.64 R8, c[0x0][0x398] ;  /* 0x0000e600ff087b82 */ /* 0x000eb00000000a00 */
[----:B------:R-:W3:Y:S01]  /*0060*/  LDC.64 R4, c[0x0][0x390] ;  /* 0x0000e400ff047b82 */ /* 0x000ee20000000a00 */
[----:B0-----:R-:W-:-:S04]  /*0070*/  IMAD R2, R3, UR6, R2 ;  /* 0x0000000603027c24 */ /* 0x001fc8000f8e0202 */
[----:B--2---:R-:W-:-:S05]  /*0080*/  IMAD.WIDE R8, R2, 0x4, R8 ;  /* 0x0000000402087825 */ /* 0x004fca00078e0208 */
[----:B-1----:R-:W2:Y:S01]  /*0090*/  LDG.E R3, desc[UR4][R8.64] ;  /* 0x0000000408037981 */ /* 0x002ea2000c1e1900 */
[----:B---3--:R-:W-:-:S05]  /*00a0*/  IMAD.WIDE R4, R2, 0x4, R4 ;  /* 0x0000000402047825 */ /* 0x008fca00078e0204 */
[----:B------:R-:W3:Y:S01]  /*00b0*/  LDG.E R0, desc[UR4][R4.64] ;  /* 0x0000000404007981 */ /* 0x000ee2000c1e1900 */
[----:B------:R-:W-:Y:S01]  /*00c0*/  BSSY.RECONVERGENT B0, `(.L_x_0) ;  /* 0x000000c000007945 */ /* 0x000fe20003800200 */
[----:B--2---:R-:W0:Y:S08]  /*00d0*/  MUFU.RCP R6, R3 ;  /* 0x0000000300067308 */ /* 0x004e300000001000 */
[----:B---3--:R-:W1:Y:S01]  /*00e0*/  FCHK P0, R0, R3 ;  /* 0x0000000300007302 */ /* 0x008e620000000000 */
[----:B0-----:R-:W-:-:S04]  /*00f0*/  FFMA R7, -R3, R6, 1 ;  /* 0x3f80000003077423 */ /* 0x001fc80000000106 */
[----:B------:R-:W-:-:S04]  /*0100*/  FFMA R7, R6, R7, R6 ;  /* 0x0000000706077223 */ /* 0x000fc80000000006 */
[----:B------:R-:W-:-:S04]  /*0110*/  FFMA R6, R0, R7, RZ ;  /* 0x0000000700067223 */ /* 0x000fc800000000ff */
[----:B------:R-:W-:-:S04]  /*0120*/  FFMA R10, -R3, R6, R0 ;  /* 0x00000006030a7223 */ /* 0x000fc80000000100 */
[----:B------:R-:W-:Y:S01]  /*0130*/  FFMA R6, R7, R10, R6 ;  /* 0x0000000a07067223 */ /* 0x000fe20000000006 */
[----:B-1----:R-:W-:Y:S06]  /*0140*/  @!P0 BRA `(.L_x_1) ;  /* 0x00000000000c8947 */ /* 0x002fec0003800000 */
[----:B------:R-:W-:-:S07]  /*0150*/  MOV R8, 0x170 ;  /* 0x0000017000087802 */ /* 0x000fce0000000f00 */
[----:B------:R-:W-:Y:S05]  /*0160*/  CALL.REL.NOINC `($__internal_0_$__cuda_sm3x_div_rn_noftz_f32_slowpath) ;  /* 0x0000000000607944 */ /* 0x000fea0003c00000 */
[----:B------:R-:W-:-:S07]  /*0170*/  IMAD.MOV.U32 R6, RZ, RZ, R0 ;  /* 0x000000ffff067224 */ /* 0x000fce00078e0000 */
.L_x_1:
[----:B------:R-:W-:Y:S05]  /*0180*/  BSYNC.RECONVERGENT B0 ;  /* 0x0000000000007941 */ /* 0x000fea0003800200 */
.L_x_0:
[----:B------:R-:W0:Y:S08]  /*0190*/  LDC.64 R8, c[0x0][0x388] ;  /* 0x0000e200ff087b82 */ /* 0x000e300000000a00 */
[----:B------:R-:W1:Y:S01]  /*01a0*/  LDC.64 R4, c[0x0][0x380] ;  /* 0x0000e000ff047b82 */ /* 0x000e620000000a00 */
[----:B0-----:R-:W-:-:S05]  /*01b0*/  IMAD.WIDE R8, R2, 0x4, R8 ;  /* 0x0000000402087825 */ /* 0x001fca00078e0208 */
[----:B------:R-:W2:Y:S01]  /*01c0*/  LDG.E R3, desc[UR4][R8.64] ;  /* 0x0000000408037981 */ /* 0x000ea2000c1e1900 */
[----:B-1----:R-:W-:-:S05]  /*01d0*/  IMAD.WIDE R4, R2, 0x4, R4 ;  /* 0x0000000402047825 */ /* 0x002fca00078e0204 */
        /* <DEDUP_REMOVED lines=13> */
.L_x_3:
[----:B------:R-:W-:Y:S05]  /*02b0*/  BSYNC.RECONVERGENT B0 ;  /* 0x0000000000007941 */ /* 0x000fea0003800200 */
.L_x_2:
[----:B------:R-:W-:-:S05]  /*02c0*/  FADD R7, -R7, R6 ;  /* 0x0000000607077221 */ /* 0x000fca0000000100 */
[----:B------:R-:W-:Y:S01]  /*02d0*/  STG.E desc[UR4][R4.64], R7 ;  /* 0x0000000704007986 */ /* 0x000fe2000c101904 */
[----:B------:R-:W-:Y:S05]  /*02e0*/  EXIT ;  /* 0x000000000000794d */ /* 0x000fea0003800000 */
        .weak           $__internal_0_$__cuda_sm3x_div_rn_noftz_f32_slowpath
        .type           $__internal_0_$__cuda_sm3x_div_rn_noftz_f32_slowpath,@function
        .size           $__internal_0_$__cuda_sm3x_div_rn_noftz_f32_slowpath,(.L_x_86 - $__internal_0_$__cuda_sm3x_div_rn_noftz_f32_slowpath)
$__internal_0_$__cuda_sm3x_div_rn_noftz_f32_slowpath:
[----:B------:R-:W-:Y:S01]  /*02f0*/  SHF.R.U32.HI R9, RZ, 0x17, R3 ;  /* 0x00000017ff097819 */ /* 0x000fe20000011603 */
[----:B------:R-:W-:Y:S01]  /*0300*/  BSSY.RECONVERGENT B1, `(.L_x_4) ;  /* 0x0000062000017945 */ /* 0x000fe20003800200 */
[----:B------:R-:W-:Y:S02]  /*0310*/  SHF.R.U32.HI R7, RZ, 0x17, R0 ;  /* 0x00000017ff077819 */ /* 0x000fe40000011600 */
[----:B------:R-:W-:Y:S02]  /*0320*/  LOP3.LUT R14, R9, 0xff, RZ, 0xc0, !PT ;  /* 0x000000ff090e7812 */ /* 0x000fe400078ec0ff */
[----:B------:R-:W-:-:S03]  /*0330*/  LOP3.LUT R12, R7, 0xff, RZ, 0xc0, !PT ;  /* 0x000000ff070c7812 */ /* 0x000fc600078ec0ff */
[----:B------:R-:W-:Y:S02]  /*0340*/  VIADD R10, R14, 0xffffffff ;  /* 0xffffffff0e0a7836 */ /* 0x000fe40000000000 */
[----:B------:R-:W-:-:S03]  /*0350*/  VIADD R9, R12, 0xffffffff ;  /* 0xffffffff0c097836 */ /* 0x000fc60000000000 */
[----:B------:R-:W-:-:S04]  /*0360*/  ISETP.GT.U32.AND P0, PT, R10, 0xfd, PT ;  /* 0x000000fd0a00780c */ /* 0x000fc80003f04070 */
[----:B------:R-:W-:-:S13]  /*0370*/  ISETP.GT.U32.OR P0, PT, R9, 0xfd, P0 ;  /* 0x000000fd0900780c */ /* 0x000fda0000704470 */
[----:B------:R-:W-:Y:S01]  /*0380*/  @!P0 IMAD.MOV.U32 R7, RZ, RZ, RZ ;  /* 0x000000ffff078224 */ /* 0x000fe200078e00ff */
[----:B------:R-:W-:Y:S06]  /*0390*/  @!P0 BRA `(.L_x_5) ;  /* 0x00000000005c8947 */ /* 0x000fec0003800000 */
[----:B------:R-:W-:Y:S02]  /*03a0*/  FSETP.GTU.FTZ.AND P0, PT, |R0|, +INF , PT ;  /* 0x7f8000000000780b */ /* 0x000fe40003f1c200 */
[----:B------:R-:W-:-:S04]  /*03b0*/  FSETP.GTU.FTZ.AND P1, PT, |R3|, +INF , PT ;  /* 0x7f8000000300780b */ /* 0x000fc80003f3c200 */
[----:B------:R-:W-:-:S13]  /*03c0*/  PLOP3.LUT P0, PT, P0, P1, PT, 0xf8, 0x8f ;  /* 0x00000000008f781c */ /* 0x000fda0000703f70 */
[----:B------:R-:W-:Y:S05]  /*03d0*/  @P0 BRA `(.L_x_6) ;  /* 0x00000004004c0947 */ /* 0x000fea0003800000 */
[----:B------:R-:W-:-:S13]  /*03e0*/  LOP3.LUT P0, RZ, R3, 0x7fffffff, R0, 0xc8, !PT ;  /* 0x7fffffff03ff7812 */ /* 0x000fda000780c800 */
[----:B------:R-:W-:Y:S05]  /*03f0*/  @!P0 BRA `(.L_x_7) ;  /* 0x00000004003c8947 */ /* 0x000fea0003800000 */
[C---:B------:R-:W-:Y:S02]  /*0400*/  FSETP.NEU.FTZ.AND P2, PT, |R0|.reuse, +INF , PT ;  /* 0x7f8000000000780b */ /* 0x040fe40003f5d200 */
[----:B------:R-:W-:Y:S02]  /*0410*/  FSETP.NEU.FTZ.AND P1, PT, |R3|, +INF , PT ;  /* 0x7f8000000300780b */ /* 0x000fe40003f3d200 */
[----:B------:R-:W-:-:S11]  /*0420*/  FSETP.NEU.FTZ.AND P0, PT, |R0|, +INF , PT ;  /* 0x7f8000000000780b */ /* 0x000fd60003f1d200 */
[----:B------:R-:W-:Y:S05]  /*0430*/  @!P1 BRA !P2, `(.L_x_7) ;  /* 0x00000004002c9947 */ /* 0x000fea0005000000 */
[----:B------:R-:W-:-:S04]  /*0440*/  LOP3.LUT P2, RZ, R0, 0x7fffffff, RZ, 0xc0, !PT ;  /* 0x7fffffff00ff7812 */ /* 0x000fc8000784c0ff */
[----:B------:R-:W-:-:S13]  /*0450*/  PLOP3.LUT P1, PT, P1, P2, PT, 0x2f, 0xf2 ;  /* 0x0000000000f2781c */ /* 0x000fda0000f24577 */
[----:B------:R-:W-:Y:S05]  /*0460*/  @P1 BRA `(.L_x_8) ;  /* 0x0000000400181947 */ /* 0x000fea0003800000 */
[----:B------:R-:W-:-:S04]  /*0470*/  LOP3.LUT P1, RZ, R3, 0x7fffffff, RZ, 0xc0, !PT ;  /* 0x7fffffff03ff7812 */ /* 0x000fc8000782c0ff */
[----:B------:R-:W-:-:S13]  /*0480*/  PLOP3.LUT P0, PT, P0, P1, PT, 0x2f, 0xf2 ;  /* 0x0000000000f2781c */ /* 0x000fda0000702577 */
[----:B------:R-:W-:Y:S05]  /*0490*/  @P0 BRA `(.L_x_9) ;  /* 0x0000000400000947 */ /* 0x000fea0003800000 */
[----:B------:R-:W-:Y:S02]  /*04a0*/  ISETP.GE.AND P0, PT, R9, RZ, PT ;  /* 0x000000ff0900720c */ /* 0x000fe40003f06270 */
[----:B------:R-:W-:-:S11]  /*04b0*/  ISETP.GE.AND P1, PT, R10, RZ, PT ;  /* 0x000000ff0a00720c */ /* 0x000fd60003f26270 */
[----:B------:R-:W-:Y:S02]  /*04c0*/  @P0 IMAD.MOV.U32 R7, RZ, RZ, RZ ;  /* 0x000000ffff070224 */ /* 0x000fe400078e00ff */
[----:B------:R-:W-:Y:S01]  /*04d0*/  @!P0 FFMA R0, R0, 1.84467440737095516160e+19, RZ ;  /* 0x5f80000000008823 */ /* 0x000fe200000000ff */
[----:B------:R-:W-:Y:S02]  /*04e0*/  @!P0 IMAD.MOV.U32 R7, RZ, RZ, -0x40 ;  /* 0xffffffc0ff078424 */ /* 0x000fe400078e00ff */
[----:B------:R-:W-:Y:S02]  /*04f0*/  @!P1 FFMA R3, R3, 1.84467440737095516160e+19, RZ ;  /* 0x5f80000003039823 */ /* 0x000fe400000000ff */
[----:B------:R-:W-:-:S07]  /*0500*/  @!P1 VIADD R7, R7, 0x40 ;  /* 0x0000004007079836 */ /* 0x000fce0000000000 */
.L_x_5:
[----:B------:R-:W-:Y:S01]  /*0510*/  LEA R10, R14, 0xc0800000, 0x17 ;  /* 0xc08000000e0a7811 */ /* 0x000fe200078eb8ff */
[----:B------:R-:W-:Y:S04]  /*0520*/  BSSY.RECONVERGENT B2, `(.L_x_10) ;  /* 0x0000036000027945 */ /* 0x000fe80003800200 */
[----:B------:R-:W-:Y:S02]  /*0530*/  IMAD.IADD R10, R3, 0x1, -R10 ;  /* 0x00000001030a7824 */ /* 0x000fe400078e0a0a */
[----:B------:R-:W-:Y:S02]  /*0540*/  VIADD R3, R12, 0xffffff81 ;  /* 0xffffff810c037836 */ /* 0x000fe40000000000 */
[----:B------:R0:W1:Y:S01]  /*0550*/  MUFU.RCP R9, R10 ;  /* 0x0000000a00097308 */ /* 0x0000620000001000 */
[----:B------:R-:W-:Y:S01]  /*0560*/  FADD.FTZ R11, -R10, -RZ ;  /* 0x800000ff0a0b7221 */ /* 0x000fe20000010100 */
[C---:B------:R-:W-:Y:S01]  /*0570*/  IMAD R0, R3.reuse, -0x800000, R0 ;  /* 0xff80000003007824 */ /* 0x040fe200078e0200 */
[----:B0-----:R-:W-:-:S05]  /*0580*/  IADD3 R10, PT, PT, R3, 0x7f, -R14 ;  /* 0x0000007f030a7810 */ /* 0x001fca0007ffe80e */
[----:B------:R-:W-:Y:S02]  /*0590*/  IMAD.IADD R10, R10, 0x1, R7 ;  /* 0x000000010a0a7824 */ /* 0x000fe400078e0207 */
[----:B-1----:R-:W-:-:S04]  /*05a0*/  FFMA R12, R9, R11, 1 ;  /* 0x3f800000090c7423 */ /* 0x002fc8000000000b */
[----:B------:R-:W-:-:S04]  /*05b0*/  FFMA R16, R9, R12, R9 ;  /* 0x0000000c09107223 */ /* 0x000fc80000000009 */
[----:B------:R-:W-:-:S04]  /*05c0*/  FFMA R9, R0, R16, RZ ;  /* 0x0000001000097223 */ /* 0x000fc800000000ff */
[----:B------:R-:W-:-:S04]  /*05d0*/  FFMA R12, R11, R9, R0 ;  /* 0x000000090b0c7223 */ /* 0x000fc80000000000 */
[----:B------:R-:W-:-:S04]  /*05e0*/  FFMA R9, R16, R12, R9 ;  /* 0x0000000c10097223 */ /* 0x000fc80000000009 */
[----:B------:R-:W-:-:S04]  /*05f0*/  FFMA R12, R11, R9, R0 ;  /* 0x000000090b0c7223 */ /* 0x000fc80000000000 */
[----:B------:R-:W-:-:S05]  /*0600*/  FFMA R0, R16, R12, R9 ;  /* 0x0000000c10007223 */ /* 0x000fca0000000009 */
[----:B------:R-:W-:-:S04]  /*0610*/  SHF.R.U32.HI R3, RZ, 0x17, R0 ;  /* 0x00000017ff037819 */ /* 0x000fc80000011600 */
[----:B------:R-:W-:-:S05]  /*0620*/  LOP3.LUT R3, R3, 0xff, RZ, 0xc0, !PT ;  /* 0x000000ff03037812 */ /* 0x000fca00078ec0ff */
[----:B------:R-:W-:-:S04]  /*0630*/  IMAD.IADD R11, R3, 0x1, R10 ;  /* 0x00000001030b7824 */ /* 0x000fc800078e020a */
[----:B------:R-:W-:-:S05]  /*0640*/  VIADD R3, R11, 0xffffffff ;  /* 0xffffffff0b037836 */ /* 0x000fca0000000000 */
[----:B------:R-:W-:-:S13]  /*0650*/  ISETP.GE.U32.AND P0, PT, R3, 0xfe, PT ;  /* 0x000000fe0300780c */ /* 0x000fda0003f06070 */
[----:B------:R-:W-:Y:S05]  /*0660*/  @!P0 BRA `(.L_x_11) ;  /* 0x0000000000808947 */ /* 0x000fea0003800000 */
[----:B------:R-:W-:-:S13]  /*0670*/  ISETP.GT.AND P0, PT, R11, 0xfe, PT ;  /* 0x000000fe0b00780c */ /* 0x000fda0003f04270 */
[----:B------:R-:W-:Y:S05]  /*0680*/  @P0 BRA `(.L_x_12) ;  /* 0x00000000006c0947 */ /* 0x000fea0003800000 */
[----:B------:R-:W-:-:S13]  /*0690*/  ISETP.GE.AND P0, PT, R11, 0x1, PT ;  /* 0x000000010b00780c */ /* 0x000fda0003f06270 */
[----:B------:R-:W-:Y:S05]  /*06a0*/  @P0 BRA `(.L_x_13) ;  /* 0x0000000000740947 */ /* 0x000fea0003800000 */
[----:B------:R-:W-:Y:S02]  /*06b0*/  ISETP.GE.AND P0, PT, R11, -0x18, PT ;  /* 0xffffffe80b00780c */ /* 0x000fe40003f06270 */
[----:B------:R-:W-:-:S11]  /*06c0*/  LOP3.LUT R0, R0, 0x80000000, RZ, 0xc0, !PT ;  /* 0x8000000000007812 */ /* 0x000fd600078ec0ff */
[----:B------:R-:W-:Y:S05]  /*06d0*/  @!P0 BRA `(.L_x_13) ;  /* 0x0000000000688947 */ /* 0x000fea0003800000 */
[CCC-:B------:R-:W-:Y:S01]  /*06e0*/  FFMA.RZ R3, R16.reuse, R12.reuse, R9.reuse ;  /* 0x0000000c10037223 */ /* 0x1c0fe2000000c009 */
[CCC-:B------:R-:W-:Y:S01]  /*06f0*/  FFMA.RM R10, R16.reuse, R12.reuse, R9.reuse ;  /* 0x0000000c100a7223 */ /* 0x1c0fe20000004009 */
[C---:B------:R-:W-:Y:S02]  /*0700*/  ISETP.NE.AND P2, PT, R11.reuse, RZ, PT ;  /* 0x000000ff0b00720c */ /* 0x040fe40003f45270 */
[----:B------:R-:W-:Y:S02]  /*0710*/  ISETP.NE.AND P1, PT, R11, RZ, PT ;  /* 0x000000ff0b00720c */ /* 0x000fe40003f25270 */
[----:B------:R-:W-:Y:S01]  /*0720*/  LOP3.LUT R7, R3, 0x7fffff, RZ, 0xc0, !PT ;  /* 0x007fffff03077812 */ /* 0x000fe200078ec0ff */
[----:B------:R-:W-:Y:S01]  /*0730*/  FFMA.RP R3, R16, R12, R9 ;  /* 0x0000000c10037223 */ /* 0x000fe20000008009 */
[----:B------:R-:W-:Y:S02]  /*0740*/  VIADD R12, R11, 0x20 ;  /* 0x000000200b0c7836 */ /* 0x000fe40000000000 */
[----:B------:R-:W-:Y:S01]  /*0750*/  LOP3.LUT R7, R7, 0x800000, RZ, 0xfc, !PT ;  /* 0x0080000007077812 */ /* 0x000fe200078efcff */
[----:B------:R-:W-:Y:S01]  /*0760*/  IMAD.MOV R9, RZ, RZ, -R11 ;  /* 0x000000ffff097224 */ /* 0x000fe200078e0a0b */
[----:B------:R-:W-:-:S02]  /*0770*/  FSETP.NEU.FTZ.AND P0, PT, R3, R10, PT ;  /* 0x0000000a0300720b */ /* 0x000fc40003f1d000 */
[----:B------:R-:W-:Y:S02]  /*0780*/  SHF.L.U32 R12, R7, R12, RZ ;  /* 0x0000000c070c7219 */ /* 0x000fe400000006ff */
[----:B------:R-:W-:Y:S02]  /*0790*/  SEL R10, R9, RZ, P2 ;  /* 0x000000ff090a7207 */ /* 0x000fe40001000000 */
[----:B------:R-:W-:Y:S02]  /*07a0*/  ISETP.NE.AND P1, PT, R12, RZ, P1 ;  /* 0x000000ff0c00720c */ /* 0x000fe40000f25270 */
[----:B------:R-:W-:Y:S02]  /*07b0*/  SHF.R.U32.HI R10, RZ, R10, R7 ;  /* 0x0000000aff0a7219 */ /* 0x000fe40000011607 */
[----:B------:R-:W-:Y:S02]  /*07c0*/  PLOP3.LUT P0, PT, P0, P1, PT, 0xf8, 0x8f ;  /* 0x00000000008f781c */ /* 0x000fe40000703f70 */
[----:B------:R-:W-:-:S02]  /*07d0*/  SHF.R.U32.HI R12, RZ, 0x1, R10 ;  /* 0x00000001ff0c7819 */ /* 0x000fc4000001160a */
[----:B------:R-:W-:-:S04]  /*07e0*/  SEL R3, RZ, 0x1, !P0 ;  /* 0x00000001ff037807 */ /* 0x000fc80004000000 */
[----:B------:R-:W-:-:S04]  /*07f0*/  LOP3.LUT R3, R3, 0x1, R12, 0xf8, !PT ;  /* 0x0000000103037812 */ /* 0x000fc800078ef80c */
[----:B------:R-:W-:-:S05]  /*0800*/  LOP3.LUT R3, R3, R10, RZ, 0xc0, !PT ;  /* 0x0000000a03037212 */ /* 0x000fca00078ec0ff */
[----:B------:R-:W-:-:S05]  /*0810*/  IMAD.IADD R3, R12, 0x1, R3 ;  /* 0x000000010c037824 */ /* 0x000fca00078e0203 */
[----:B------:R-:W-:Y:S01]  /*0820*/  LOP3.LUT R0, R3, R0, RZ, 0xfc, !PT ;  /* 0x0000000003007212 */ /* 0x000fe200078efcff */
[----:B------:R-:W-:Y:S06]  /*0830*/  BRA `(.L_x_13) ;  /* 0x0000000000107947 */ /* 0x000fec0003800000 */
.L_x_12:
[----:B------:R-:W-:-:S04]  /*0840*/  LOP3.LUT R0, R0, 0x80000000, RZ, 0xc0, !PT ;  /* 0x8000000000007812 */ /* 0x000fc800078ec0ff */
[----:B------:R-:W-:Y:S01]  /*0850*/  LOP3.LUT R0, R0, 0x7f800000, RZ, 0xfc, !PT ;  /* 0x7f80000000007812 */ /* 0x000fe200078efcff */
[----:B------:R-:W-:Y:S06]  /*0860*/  BRA `(.L_x_13) ;  /* 0x0000000000047947 */ /* 0x000fec0003800000 */
.L_x_11:
[----:B------:R-:W-:-:S07]  /*0870*/  IMAD R0, R10, 0x800000, R0 ;  /* 0x008000000a007824 */ /* 0x000fce00078e0200 */
.L_x_13:
[----:B------:R-:W-:Y:S05]  /*0880*/  BSYNC.RECONVERGENT B2 ;  /* 0x0000000000027941 */ /* 0x000fea0003800200 */
.L_x_10:
[----:B------:R-:W-:Y:S05]  /*0890*/  BRA `(.L_x_14) ;  /* 0x0000000000207947 */ /* 0x000fea0003800000 */
.L_x_9:
[----:B------:R-:W-:-:S04]  /*08a0*/  LOP3.LUT R0, R3, 0x80000000, R0, 0x48, !PT ;  /* 0x8000000003007812 */ /* 0x000fc800078e4800 */
[----:B------:R-:W-:Y:S01]  /*08b0*/  LOP3.LUT R0, R0, 0x7f800000, RZ, 0xfc, !PT ;  /* 0x7f80000000007812 */ /* 0x000fe200078efcff */
[----:B------:R-:W-:Y:S06]  /*08c0*/  BRA `(.L_x_14) ;  /* 0x0000000000147947 */ /* 0x000fec0003800000 */
.L_x_8:
[----:B------:R-:W-:Y:S01]  /*08d0*/  LOP3.LUT R0, R3, 0x80000000, R0, 0x48, !PT ;  /* 0x8000000003007812 */ /* 0x000fe200078e4800 */
[----:B------:R-:W-:Y:S06]  /*08e0*/  BRA `(.L_x_14) ;  /* 0x00000000000c7947 */ /* 0x000fec0003800000 */
.L_x_7:
[----:B------:R-:W0:Y:S01]  /*08f0*/  MUFU.RSQ R0, -QNAN ;  /* 0xffc0000000007908 */ /* 0x000e220000001400 */
[----:B------:R-:W-:Y:S05]  /*0900*/  BRA `(.L_x_14) ;  /* 0x0000000000047947 */ /* 0x000fea0003800000 */
.L_x_6:
[----:B------:R-:W-:-:S07]  /*0910*/  FADD.FTZ R0, R0, R3 ;  /* 0x0000000300007221 */ /* 0x000fce0000010000 */
.L_x_14:
[----:B------:R-:W-:Y:S05]  /*0920*/  BSYNC.RECONVERGENT B1 ;  /* 0x0000000000017941 */ /* 0x000fea0003800200 */
.L_x_4:
[----:B------:R-:W-:-:S04]  /*0930*/  IMAD.MOV.U32 R9, RZ, RZ, 0x0 ;  /* 0x00000000ff097424 */ /* 0x000fc800078e00ff */
[----:B0-----:R-:W-:Y:S05]  /*0940*/  RET.REL.NODEC R8 `(_Z11smoothImGPUPfS_S_S_ii) ;  /* 0xfffffff408ac7950 */ /* 0x001fea0003c3ffff */
.L_x_15:
[----:B------:R-:W-:-:S00]  /*0950*/  BRA `(.L_x_15) ;  /* 0xfffffffc00fc7947 */ /* 0x000fc0000383ffff */
[----:B------:R-:W-:-:S00]  /*0960*/  NOP ;  /* 0x0000000000007918 */ /* 0x000fc00000000000 */
        /* <DEDUP_REMOVED lines=9> */
.L_x_86:


//--------------------- .text._Z10convColGPUPfS_iii --------------------------
	.section	.text._Z10convColGPUPfS_iii,"ax",@progbits
	.align	128
        .global         _Z10convColGPUPfS_iii
        .type           _Z10convColGPUPfS_iii,@function
        .size           _Z10convColGPUPfS_iii,(.L_x_91 - _Z10convColGPUPfS_iii)
        .other          _Z10convColGPUPfS_iii,@"STO_CUDA_ENTRY STV_DEFAULT"
_Z10convColGPUPfS_iii:
.text._Z10convColGPUPfS_iii:
[----:B------:R-:W-:Y:S01]  /*0000*/  LDC R1, c[0x0][0x37c] ;  /* 0x0000df00ff017b82 */ /* 0x000fe20000000800 */
[----:B------:R-:W0:Y:S07]  /*0010*/  S2R R15, SR_TID.X ;  /* 0x00000000000f7919 */ /* 0x000e2e0000002100 */
[----:B------:R-:W1:Y:S01]  /*0020*/  LDC R0, c[0x0][0x398] ;  /* 0x0000e600ff007b82 */ /* 0x000e620000000800 */
[----:B------:R-:W-:Y:S07]  /*0030*/  BSSY.RECONVERGENT B0, `(.L_x_16) ;  /* 0x000000f000007945 */ /* 0x000fee0003800200 */
[----:B------:R-:W2:Y:S01]  /*0040*/  LDC R6, c[0x0][0x394] ;  /* 0x0000e500ff067b82 */ /* 0x000ea20000000800 */
[----:B-1----:R-:W-:Y:S01]  /*0050*/  IMAD.SHL.U32 R4, R0, 0x2, RZ ;  /* 0x0000000200047824 */ /* 0x002fe200078e00ff */
[----:B0-----:R-:W-:-:S04]  /*0060*/  ISETP.GE.AND P0, PT, R15, R0, PT ;  /* 0x000000000f00720c */ /* 0x001fc80003f06270 */
[----:B------:R-:W-:-:S09]  /*0070*/  ISETP.GE.AND P1, PT, R15, R4, PT ;  /* 0x000000040f00720c */ /* 0x000fd20003f26270 */
[----:B--2---:R-:W-:Y:S05]  /*0080*/  @P0 BRA `(.L_x_17) ;  /* 0x0000000000240947 */ /* 0x004fea0003800000 */
[----:B------:R-:W0:Y:S01]  /*0090*/  S2UR UR5, SR_CgaCtaId ;  /* 0x00000000000579c3 */ /* 0x000e220000008800 */
[----:B------:R-:W1:Y:S01]  /*00a0*/  LDCU UR6, c[0x0][0x390] ;  /* 0x00007200ff0677ac */ /* 0x000e620008000800 */
[----:B------:R-:W-:Y:S01]  /*00b0*/  UMOV UR4, 0x400 ;  /* 0x0000040000047882 */ /* 0x000fe20000000000 */
[----:B-1----:R-:W-:Y:S01]  /*00c0*/  IADD3 R2, PT, PT, R0, UR6, R15 ;  /* 0x0000000600027c10 */ /* 0x002fe2000fffe00f */
[----:B0-----:R-:W-:-:S06]  /*00d0*/  ULEA UR4, UR5, UR4, 0x18 ;  /* 0x0000000405047291 */ /* 0x001fcc000f8ec0ff */
[----:B------:R-:W-:Y:S02]  /*00e0*/  LEA R3, R15, UR4, 0x2 ;  /* 0x000000040f037c11 */ /* 0x000fe4000f8e10ff */
[----:B------:R-:W-:-:S03]  /*00f0*/  LEA R2, R2, UR4, 0x2 ;  /* 0x0000000402027c11 */ /* 0x000fc6000f8e10ff */
[----:B------:R0:W-:Y:S04]  /*0100*/  STS [R3], RZ ;  /* 0x000000ff03007388 */ /* 0x0001e80000000800 */
[----:B------:R0:W-:Y:S02]  /*0110*/  STS [R2], RZ ;  /* 0x000000ff02007388 */ /* 0x0001e40000000800 */
.L_x_17:
[----:B------:R-:W-:Y:S05]  /*0120*/  BSYNC.RECONVERGENT B0 ;  /* 0x0000000000007941 */ /* 0x000fea0003800200 */
.L_x_16:
[----:B------:R-:W1:Y:S01]  /*0130*/  S2UR UR4, SR_CTAID.X ;  /* 0x00000000000479c3 */ /* 0x000e620000002500 */
[----:B------:R-:W2:Y:S07]  /*0140*/  LDCU.64 UR6, c[0x0][0x358] ;  /* 0x00006b00ff0677ac */ /* 0x000eae0008000a00 */
[----:B0-----:R-:W0:Y:S08]  /*0150*/  LDC.64 R2, c[0x0][0x380] ;  /* 0x0000e000ff027b82 */ /* 0x001e300000000a00 */
[----:B------:R-:W3:Y:S01]  /*0160*/  @!P1 LDC.64 R10, c[0x0][0x388] ;  /* 0x0000e200ff0a9b82 */ /* 0x000ee20000000a00 */
[----:B-1----:R-:W-:-:S04]  /*0170*/  IMAD R5, R15, R6, UR4 ;  /* 0x000000040f057e24 */ /* 0x002fc8000f8e0206 */
[----:B0-----:R-:W-:-:S05]  /*0180*/  IMAD.WIDE R2, R5, 0x4, R2 ;  /* 0x0000000405027825 */ /* 0x001fca00078e0202 */
[----:B--2---:R-:W2:Y:S01]  /*0190*/  LDG.E R9, desc[UR6][R2.64] ;  /* 0x0000000602097981 */ /* 0x004ea2000c1e1900 */
[----:B---3--:R-:W-:-:S06]  /*01a0*/  @!P1 IMAD.WIDE.U32 R10, R15, 0x4, R10 ;  /* 0x000000040f0a9825 */ /* 0x008fcc00078e000a */
[----:B------:R-:W3:Y:S01]  /*01b0*/  @!P1 LDG.E R10, desc[UR6][R10.64] ;  /* 0x000000060a0a9981 */ /* 0x000ee2000c1e1900 */
[----:B------:R-:W0:Y:S01]  /*01c0*/  S2R R5, SR_CgaCtaId ;  /* 0x0000000000057919 */ /* 0x000e220000008800 */
[----:B------:R-:W-:Y:S02]  /*01d0*/  MOV R6, 0x400 ;  /* 0x0000040000067802 */ /* 0x000fe40000000f00 */
[----:B------:R-:W-:-:S03]  /*01e0*/  IADD3 R8, PT, PT, R15, R0, RZ ;  /* 0x000000000f087210 */ /* 0x000fc60007ffe0ff */
[----:B------:R-:W-:Y:S01]  /*01f0*/  @!P1 VIADD R12, R6, 0x10cc ;  /* 0x000010cc060c9836 */ /* 0x000fe20000000000 */
[----:B------:R-:W-:Y:S01]  /*0200*/  ISETP.GE.AND P0, PT, R0, 0x1, PT ;  /* 0x000000010000780c */ /* 0x000fe20003f06270 */
[----:B------:R-:W-:Y:S01]  /*0210*/  IMAD.MOV.U32 R21, RZ, RZ, RZ ;  /* 0x000000ffff157224 */ /* 0x000fe200078e00ff */
[C---:B0-----:R-:W-:Y:S02]  /*0220*/  LEA R7, R5.reuse, R6, 0x18 ;  /* 0x0000000605077211 */ /* 0x041fe400078ec0ff */
[----:B------:R-:W-:-:S03]  /*0230*/  @!P1 LEA R13, R5, R12, 0x18 ;  /* 0x0000000c050d9211 */ /* 0x000fc600078ec0ff */
[----:B------:R-:W-:Y:S01]  /*0240*/  IMAD R12, R8, 0x4, R7 ;  /* 0x00000004080c7824 */ /* 0x000fe200078e0207 */
[----:B------:R-:W-:-:S04]  /*0250*/  @!P1 LEA R13, R15, R13, 0x2 ;  /* 0x0000000d0f0d9211 */ /* 0x000fc800078e10ff */
[----:B--2---:R0:W-:Y:S04]  /*0260*/  STS [R12], R9 ;  /* 0x000000090c007388 */ /* 0x0041e80000000800 */
[----:B---3--:R0:W-:Y:S01]  /*0270*/  @!P1 STS [R13], R10 ;  /* 0x0000000a0d009388 */ /* 0x0081e20000000800 */
[----:B------:R-:W-:Y:S06]  /*0280*/  BAR.SYNC.DEFER_BLOCKING 0x0 ;  /* 0x0000000000007b1d */ /* 0x000fec0000010000 */
[----:B------:R-:W-:Y:S05]  /*0290*/  @!P0 BRA `(.L_x_18) ;  /* 0x00000004005c8947 */ /* 0x000fea0003800000 */
[----:B------:R-:W-:Y:S01]  /*02a0*/  ISETP.GE.U32.AND P1, PT, R0, 0x4, PT ;  /* 0x000000040000780c */ /* 0x000fe20003f26070 */
[----:B------:R-:W-:Y:S01]  /*02b0*/  IMAD.MOV.U32 R21, RZ, RZ, RZ ;  /* 0x000000ffff157224 */ /* 0x000fe200078e00ff */
[----:B------:R-:W-:Y:S02]  /*02c0*/  LOP3.LUT R25, R4, 0x6, RZ, 0xc0, !PT ;  /* 0x0000000604197812 */ /* 0x000fe400078ec0ff */
[----:B0-----:R-:W-:Y:S02]  /*02d0*/  IADD3 R9, PT, PT, -R0, RZ, RZ ;  /* 0x000000ff00097210 */ /* 0x001fe40007ffe1ff */
[----:B------:R-:W-:-:S07]  /*02e0*/  ISETP.NE.AND P0, PT, R25, RZ, PT ;  /* 0x000000ff1900720c */ /* 0x000fce0003f05270 */
[----:B------:R-:W-:Y:S06]  /*02f0*/  @!P1 BRA `(.L_x_19) ;  /* 0x00000000009c9947 */ /* 0x000fec0003800000 */
[----:B------:R-:W-:Y:S01]  /*0300*/  LEA R12, R0, R15, 0x1 ;  /* 0x0000000f000c7211 */ /* 0x000fe200078e08ff */
[----:B------:R-:W-:Y:S01]  /*0310*/  VIADD R14, R6, 0x10cc ;  /* 0x000010cc060e7836 */ /* 0x000fe20000000000 */
[----:B------:R-:W-:Y:S01]  /*0320*/  LOP3.LUT R10, R4, 0xfffffff8, RZ, 0xc0, !PT ;  /* 0xfffffff8040a7812 */ /* 0x000fe200078ec0ff */
[----:B------:R-:W-:Y:S01]  /*0330*/  IMAD.MOV.U32 R21, RZ, RZ, RZ ;  /* 0x000000ffff157224 */ /* 0x000fe200078e00ff */
[----:B------:R-:W-:Y:S02]  /*0340*/  LEA R12, R12, R7, 0x2 ;  /* 0x000000070c0c7211 */ /* 0x000fe400078e10ff */
[----:B------:R-:W-:Y:S02]  /*0350*/  LEA R14, R5, R14, 0x18 ;  /* 0x0000000e050e7211 */ /* 0x000fe400078ec0ff */
[----:B------:R-:W-:Y:S01]  /*0360*/  IADD3 R10, PT, PT, -R10, RZ, RZ ;  /* 0x000000ff0a0a7210 */ /* 0x000fe20007ffe1ff */
[----:B------:R-:W-:Y:S01]  /*0370*/  VIADD R12, R12, 0xfffffff4 ;  /* 0xfffffff40c0c7836 */ /* 0x000fe20000000000 */
[----:B------:R-:W-:-:S07]  /*0380*/  IADD3 R11, PT, PT, R14, 0x10, RZ ;  /* 0x000000100e0b7810 */ /* 0x000fce0007ffe0ff */
.L_x_20:
[----:B------:R-:W-:Y:S01]  /*0390*/  LDS R20, [R12+0xc] ;  /* 0x00000c000c147984 */ /* 0x000fe20000000800 */
[----:B------:R-:W-:Y:S01]  /*03a0*/  VIADD R10, R10, 0x8 ;  /* 0x000000080a0a7836 */ /* 0x000fe20000000000 */
[----:B------:R-:W-:Y:S02]  /*03b0*/  IADD3 R9, PT, PT, R9, 0x8, RZ ;  /* 0x0000000809097810 */ /* 0x000fe40007ffe0ff */
[----:B------:R-:W0:Y:S02]  /*03c0*/  LDS R19, [R11+-0x10] ;  /* 0xfffff0000b137984 */ /* 0x000e240000000800 */
[----:B------:R-:W-:Y:S02]  /*03d0*/  ISETP.NE.AND P1, PT, R10, RZ, PT ;  /* 0x000000ff0a00720c */ /* 0x000fe40003f25270 */
[----:B------:R-:W-:Y:S04]  /*03e0*/  LDS R23, [R11+-0xc] ;  /* 0xfffff4000b177984 */ /* 0x000fe80000000800 */
[----:B------:R-:W1:Y:S04]  /*03f0*/  LDS R22, [R12+0x8] ;  /* 0x000008000c167984 */ /* 0x000e680000000800 */
[----:B------:R-:W-:Y:S04]  /*0400*/  LDS R13, [R11+-0x8] ;  /* 0xfffff8000b0d7984 */ /* 0x000fe80000000800 */
[----:B------:R-:W2:Y:S04]  /*0410*/  LDS R14, [R12+0x4] ;  /* 0x000004000c0e7984 */ /* 0x000ea80000000800 */
[----:B------:R-:W-:Y:S04]  /*0420*/  LDS R15, [R11+-0x4] ;  /* 0xfffffc000b0f7984 */ /* 0x000fe80000000800 */
[----:B------:R-:W3:Y:S04]  /*0430*/  LDS R16, [R12] ;  /* 0x000000000c107984 */ /* 0x000ee80000000800 */
[----:B------:R-:W-:Y:S04]  /*0440*/  LDS R17, [R11] ;  /* 0x000000000b117984 */ /* 0x000fe80000000800 */
[----:B------:R-:W4:Y:S04]  /*0450*/  LDS R18, [R12+-0x4] ;  /* 0xfffffc000c127984 */ /* 0x000f280000000800 */
[----:B------:R-:W-:Y:S01]  /*0460*/  LDS R24, [R11+0x8] ;  /* 0x000008000b187984 */ /* 0x000fe20000000800 */
[----:B0-----:R-:W-:-:S03]  /*0470*/  FFMA R21, R20, R19, R21 ;  /* 0x0000001314157223 */ /* 0x001fc60000000015 */
[----:B------:R-:W-:Y:S04]  /*0480*/  LDS R20, [R11+0x4] ;  /* 0x000004000b147984 */ /* 0x000fe80000000800 */
[----:B------:R-:W0:Y:S01]  /*0490*/  LDS R19, [R12+-0x8] ;  /* 0xfffff8000c137984 */ /* 0x000e220000000800 */
[----:B-1----:R-:W-:-:S03]  /*04a0*/  FFMA R27, R22, R23, R21 ;  /* 0x00000017161b7223 */ /* 0x002fc60000000015 */
[----:B------:R-:W1:Y:S04]  /*04b0*/  LDS R23, [R12+-0xc] ;  /* 0xfffff4000c177984 */ /* 0x000e680000000800 */
[----:B------:R5:W-:Y:S01]  /*04c0*/  LDS R22, [R11+0xc] ;  /* 0x00000c000b167984 */ /* 0x000be20000000800 */
[----:B--2---:R-:W-:-:S03]  /*04d0*/  FFMA R13, R14, R13, R27 ;  /* 0x0000000d0e0d7223 */ /* 0x004fc6000000001b */
[----:B------:R2:W1:Y:S01]  /*04e0*/  LDS R21, [R12+-0x10] ;  /* 0xfffff0000c157984 */ /* 0x0004620000000800 */
[----:B-----5:R-:W-:Y:S02]  /*04f0*/  VIADD R11, R11, 0x20 ;  /* 0x000000200b0b7836 */ /* 0x020fe40000000000 */
[----:B---3--:R-:W-:Y:S01]  /*0500*/  FFMA R13, R16, R15, R13 ;  /* 0x0000000f100d7223 */ /* 0x008fe2000000000d */
[----:B--2---:R-:W-:-:S03]  /*0510*/  IADD3 R12, PT, PT, R12, -0x20, RZ ;  /* 0xffffffe00c0c7810 */ /* 0x004fc60007ffe0ff */
[----:B----4-:R-:W-:-:S04]  /*0520*/  FFMA R18, R18, R17, R13 ;  /* 0x0000001112127223 */ /* 0x010fc8000000000d */
[----:B0-----:R-:W-:-:S04]  /*0530*/  FFMA R18, R19, R20, R18 ;  /* 0x0000001413127223 */ /* 0x001fc80000000012 */
[----:B-1----:R-:W-:-:S04]  /*0540*/  FFMA R18, R23, R24, R18 ;  /* 0x0000001817127223 */ /* 0x002fc80000000012 */
[----:B------:R-:W-:Y:S01]  /*0550*/  FFMA R21, R21, R22, R18 ;  /* 0x0000001615157223 */ /* 0x000fe20000000012 */
[----:B------:R-:W-:Y:S06]  /*0560*/  @P1 BRA `(.L_x_20) ;  /* 0xfffffffc00881947 */ /* 0x000fec000383ffff */
.L_x_19:
[----:B------:R-:W-:Y:S05]  /*0570*/  @!P0 BRA `(.L_x_18) ;  /* 0x0000000000a48947 */ /* 0x000fea0003800000 */
[----:B------:R-:W-:Y:S02]  /*0580*/  ISETP.GE.U32.AND P0, PT, R25, 0x4, PT ;  /* 0x000000041900780c */ /* 0x000fe40003f06070 */
[----:B------:R-:W-:-:S11]  /*0590*/  LOP3.LUT P1, RZ, R4, 0x2, RZ, 0xc0, !PT ;  /* 0x0000000204ff7812 */ /* 0x000fd6000782c0ff */
[----:B------:R-:W-:Y:S05]  /*05a0*/  @!P0 BRA `(.L_x_21) ;  /* 0x00000000004c8947 */ /* 0x000fea0003800000 */
[----:B------:R-:W-:Y:S01]  /*05b0*/  VIADD R12, R6, 0x10cc ;  /* 0x000010cc060c7836 */ /* 0x000fe20000000000 */
[C---:B------:R-:W-:Y:S01]  /*05c0*/  IADD3 R10, PT, PT, R9.reuse, R0, RZ ;  /* 0x00000000090a7210 */ /* 0x040fe20007ffe0ff */
[----:B------:R-:W-:Y:S01]  /*05d0*/  IMAD.IADD R4, R8, 0x1, -R9 ;  /* 0x0000000108047824 */ /* 0x000fe200078e0a09 */
[----:B------:R-:W-:Y:S02]  /*05e0*/  IADD3 R9, PT, PT, R9, 0x4, RZ ;  /* 0x0000000409097810 */ /* 0x000fe40007ffe0ff */
[----:B------:R-:W-:Y:S02]  /*05f0*/  LEA R11, R5, R12, 0x18 ;  /* 0x0000000c050b7211 */ /* 0x000fe400078ec0ff */
[----:B------:R-:W-:-:S03]  /*0600*/  LEA R4, R4, R7, 0x2 ;  /* 0x0000000704047211 */ /* 0x000fc600078e10ff */
[----:B------:R-:W-:Y:S02]  /*0610*/  IMAD R11, R10, 0x4, R11 ;  /* 0x000000040a0b7824 */ /* 0x000fe400078e020b */
[----:B------:R-:W-:Y:S04]  /*0620*/  LDS R10, [R4] ;  /* 0x00000000040a7984 */ /* 0x000fe80000000800 */
[----:B------:R-:W0:Y:S04]  /*0630*/  LDS R12, [R11] ;  /* 0x000000000b0c7984 */ /* 0x000e280000000800 */
[----:B------:R-:W-:Y:S04]  /*0640*/  LDS R14, [R11+0x4] ;  /* 0x000004000b0e7984 */ /* 0x000fe80000000800 */
[----:B------:R-:W1:Y:S04]  /*0650*/  LDS R13, [R4+-0x4] ;  /* 0xfffffc00040d7984 */ /* 0x000e680000000800 */
[----:B------:R-:W-:Y:S04]  /*0660*/  LDS R16, [R11+0x8] ;  /* 0x000008000b107984 */ /* 0x000fe80000000800 */
[----:B------:R-:W2:Y:S04]  /*0670*/  LDS R15, [R4+-0x8] ;  /* 0xfffff800040f7984 */ /* 0x000ea80000000800 */
[----:B------:R-:W-:Y:S04]  /*0680*/  LDS R18, [R11+0xc] ;  /* 0x00000c000b127984 */ /* 0x000fe80000000800 */
[----:B------:R-:W3:Y:S01]  /*0690*/  LDS R17, [R4+-0xc] ;  /* 0xfffff40004117984 */ /* 0x000ee20000000800 */
[----:B0-----:R-:W-:-:S04]  /*06a0*/  FFMA R10, R10, R12, R21 ;  /* 0x0000000c0a0a7223 */ /* 0x001fc80000000015 */
[----:B-1----:R-:W-:-:S04]  /*06b0*/  FFMA R10, R13, R14, R10 ;  /* 0x0000000e0d0a7223 */ /* 0x002fc8000000000a */
[----:B--2---:R-:W-:-:S04]  /*06c0*/  FFMA R10, R15, R16, R10 ;  /* 0x000000100f0a7223 */ /* 0x004fc8000000000a */
[----:B---3--:R-:W-:-:S07]  /*06d0*/  FFMA R21, R17, R18, R10 ;  /* 0x0000001211157223 */ /* 0x008fce000000000a */
.L_x_21:
[----:B------:R-:W-:Y:S05]  /*06e0*/  @!P1 BRA `(.L_x_18) ;  /* 0x0000000000489947 */ /* 0x000fea0003800000 */
[----:B------:R-:W0:Y:S01]  /*06f0*/  LDCU.U16 UR4, c[0x0][0x398] ;  /* 0x00007300ff0477ac */ /* 0x000e220008000400 */
[----:B------:R-:W-:Y:S01]  /*0700*/  VIADD R6, R6, 0x10cc ;  /* 0x000010cc06067836 */ /* 0x000fe20000000000 */
[----:B------:R-:W-:Y:S01]  /*0710*/  IADD3 R0, PT, PT, R9, R0, RZ ;  /* 0x0000000009007210 */ /* 0x000fe20007ffe0ff */
[----:B------:R-:W-:-:S03]  /*0720*/  IMAD.IADD R8, R8, 0x1, -R9 ;  /* 0x0000000108087824 */ /* 0x000fc600078e0a09 */
[----:B------:R-:W-:Y:S02]  /*0730*/  LEA R5, R5, R6, 0x18 ;  /* 0x0000000605057211 */ /* 0x000fe400078ec0ff */
[----:B------:R-:W-:-:S03]  /*0740*/  LEA R7, R8, R7, 0x2 ;  /* 0x0000000708077211 */ /* 0x000fc600078e10ff */
[----:B------:R-:W-:Y:S01]  /*0750*/  IMAD R0, R0, 0x4, R5 ;  /* 0x0000000400007824 */ /* 0x000fe200078e0205 */
[----:B0-----:R-:W-:-:S04]  /*0760*/  USHF.L.U32 UR4, UR4, 0x1, URZ ;  /* 0x0000000104047899 */ /* 0x001fc800080006ff */
[----:B------:R-:W-:-:S04]  /*0770*/  ULOP3.LUT UR4, UR4, 0x2, URZ, 0xe2, !UPT ;  /* 0x0000000204047892 */ /* 0x000fc8000f8ee2ff */
[----:B------:R-:W-:-:S12]  /*0780*/  UIADD3 UR4, UPT, UPT, -UR4, URZ, URZ ;  /* 0x000000ff04047290 */ /* 0x000fd8000fffe1ff */
.L_x_22:
[----:B------:R0:W-:Y:S01]  /*0790*/  LDS R4, [R7] ;  /* 0x0000000007047984 */ /* 0x0001e20000000800 */
[----:B------:R-:W-:-:S03]  /*07a0*/  UIADD3 UR4, UPT, UPT, UR4, 0x1, URZ ;  /* 0x0000000104047890 */ /* 0x000fc6000fffe0ff */
[----:B------:R1:W2:Y:S01]  /*07b0*/  LDS R5, [R0] ;  /* 0x0000000000057984 */ /* 0x0002a20000000800 */
[----:B------:R-:W-:Y:S01]  /*07c0*/  UISETP.NE.AND UP0, UPT, UR4, URZ, UPT ;  /* 0x000000ff0400728c */ /* 0x000fe2000bf05270 */
[----:B0-----:R-:W-:Y:S01]  /*07d0*/  IADD3 R7, PT, PT, R7, -0x4, RZ ;  /* 0xfffffffc07077810 */ /* 0x001fe20007ffe0ff */
[----:B-1----:R-:W-:Y:S02]  /*07e0*/  VIADD R0, R0, 0x4 ;  /* 0x0000000400007836 */ /* 0x002fe40000000000 */
[----:B--2---:R-:W-:-:S05]  /*07f0*/  FFMA R21, R4, R5, R21 ;  /* 0x0000000504157223 */ /* 0x004fca0000000015 */
[----:B------:R-:W-:Y:S05]  /*0800*/  BRA.U UP0, `(.L_x_22) ;  /* 0xfffffffd00e07547 */ /* 0x000fea000b83ffff */
.L_x_18:
[----:B------:R-:W-:Y:S01]  /*0810*/  STG.E desc[UR6][R2.64], R21 ;  /* 0x0000001502007986 */ /* 0x000fe2000c101906 */
[----:B------:R-:W-:Y:S05]  /*0820*/  EXIT ;  /* 0x000000000000794d */ /* 0x000fea0003800000 */
.L_x_23:
        /* <DEDUP_REMOVED lines=13> */
.L_x_91:


//--------------------- .text._Z10convRowGPUPfS_S_S_S_ii --------------------------
	.section	.text._Z10convRowGPUPfS_S_S_S_ii,"ax",@progbits
	.align	128
        .global         _Z10convRowGPUPfS_S_S_S_ii
        .type           _Z10convRowGPUPfS_S_S_S_ii,@function
        .size           _Z10convRowGPUPfS_S_S_S_ii,(.L_x_87 - _Z10convRowGPUPfS_S_S_S_ii)
        .other          _Z10convRowGPUPfS_S_S_S_ii,@"STO_CUDA_ENTRY STV_DEFAULT"
_Z10convRowGPUPfS_S_S_S_ii:
.text._Z10convRowGPUPfS_S_S_S_ii:
[----:B------:R-:W-:Y:S01]  /*0000*/  LDC R1, c[0x0][0x37c] ;  /* 0x0000df00ff017b82 */ /* 0x000fe20000000800 */
[----:B------:R-:W0:Y:S01]  /*0010*/  S2R R4, SR_TID.X ;  /* 0x0000000000047919 */ /* 0x000e220000002100 */
[----:B------:R-:W0:Y:S06]  /*0020*/  LDCU UR6, c[0x0][0x3a8] ;  /* 0x00007500ff0677ac */ /* 0x000e2c0008000800 */
[----:B------:R-:W1:Y:S01]  /*0030*/  LDC R5, c[0x0][0x3ac] ;  /* 0x0000eb00ff057b82 */ /* 0x000e620000000800 */
[----:B------:R-:W-:Y:S01]  /*0040*/  BSSY.RECONVERGENT B0, `(.L_x_24) ;  /* 0x000000c000007945 */ /* 0x000fe20003800200 */
[----:B0-----:R-:W-:-:S13]  /*0050*/  ISETP.GE.AND P0, PT, R4, UR6, PT ;  /* 0x0000000604007c0c */ /* 0x001fda000bf06270 */
[----:B------:R-:W-:Y:S05]  /*0060*/  @P0 BRA `(.L_x_25) ;  /* 0x0000000000240947 */ /* 0x000fea0003800000 */
[----:B------:R-:W0:Y:S01]  /*0070*/  S2UR UR5, SR_CgaCtaId ;  /* 0x00000000000579c3 */ /* 0x000e220000008800 */
[----:B------:R-:W-:-:S07]  /*0080*/  UMOV UR4, 0x400 ;  /* 0x0000040000047882 */ /* 0x000fce0000000000 */
[----:B------:R-:W2:Y:S01]  /*0090*/  LDC R3, c[0x0][0x3ac] ;  /* 0x0000eb00ff037b82 */ /* 0x000ea20000000800 */
[----:B0-----:R-:W-:-:S06]  /*00a0*/  ULEA UR4, UR5, UR4, 0x18 ;  /* 0x0000000405047291 */ /* 0x001fcc000f8ec0ff */
[----:B------:R-:W-:Y:S02]  /*00b0*/  LEA R2, R4, UR4, 0x2 ;  /* 0x0000000404027c11 */ /* 0x000fe4000f8e10ff */
[----:B--2---:R-:W-:-:S03]  /*00c0*/  IADD3 R0, PT, PT, R3, UR6, R4 ;  /* 0x0000000603007c10 */ /* 0x004fc6000fffe004 */
[----:B------:R0:W-:Y:S01]  /*00d0*/  STS [R2], RZ ;  /* 0x000000ff02007388 */ /* 0x0001e20000000800 */
[----:B------:R-:W-:-:S05]  /*00e0*/  LEA R0, R0, UR4, 0x2 ;  /* 0x0000000400007c11 */ /* 0x000fca000f8e10ff */
[----:B------:R0:W-:Y:S02]  /*00f0*/  STS [R0], RZ ;  /* 0x000000ff00007388 */ /* 0x0001e40000000800 */
.L_x_25:
[----:B------:R-:W-:Y:S05]  /*0100*/  BSYNC.RECONVERGENT B0 ;  /* 0x0000000000007941 */ /* 0x000fea0003800200 */
.L_x_24:
[----:B------:R-:W0:Y:S01]  /*0110*/  S2UR UR4, SR_CTAID.X ;  /* 0x00000000000479c3 */ /* 0x000e220000002500 */
[----:B------:R-:W2:Y:S07]  /*0120*/  LDCU.64 UR6, c[0x0][0x358] ;  /* 0x00006b00ff0677ac */ /* 0x000eae0008000a00 */
[----:B------:R-:W3:Y:S08]  /*0130*/  LDC.64 R8, c[0x0][0x388] ;  /* 0x0000e200ff087b82 */ /* 0x000ef00000000a00 */
[----:B------:R-:W4:Y:S01]  /*0140*/  LDC.64 R10, c[0x0][0x398] ;  /* 0x0000e600ff0a7b82 */ /* 0x000f220000000a00 */
[----:B01----:R-:W-:-:S07]  /*0150*/  IMAD R2, R5, UR4, R4 ;  /* 0x0000000405027c24 */ /* 0x003fce000f8e0204 */
[----:B------:R-:W0:Y:S01]  /*0160*/  LDC.64 R6, c[0x0][0x380] ;  /* 0x0000e000ff067b82 */ /* 0x000e220000000a00 */
[----:B---3--:R-:W-:-:S06]  /*0170*/  IMAD.WIDE R8, R2, 0x4, R8 ;  /* 0x0000000402087825 */ /* 0x008fcc00078e0208 */
[----:B--2---:R-:W2:Y:S01]  /*0180*/  LDG.E R8, desc[UR6][R8.64] ;  /* 0x0000000608087981 */ /* 0x004ea2000c1e1900 */
[----:B----4-:R-:W-:-:S06]  /*0190*/  IMAD.WIDE R10, R2, 0x4, R10 ;  /* 0x00000004020a7825 */ /* 0x010fcc00078e020a */
[----:B------:R-:W2:Y:S01]  /*01a0*/  LDG.E R11, desc[UR6][R10.64] ;  /* 0x000000060a0b7981 */ /* 0x000ea2000c1e1900 */
[----:B0-----:R-:W-:-:S05]  /*01b0*/  IMAD.WIDE R6, R2, 0x4, R6 ;  /* 0x0000000402067825 */ /* 0x001fca00078e0206 */
[----:B------:R-:W3:Y:S01]  /*01c0*/  LDG.E R0, desc[UR6][R6.64] ;  /* 0x0000000606007981 */ /* 0x000ee2000c1e1900 */
[----:B------:R-:W-:Y:S01]  /*01d0*/  BSSY.RECONVERGENT B0, `(.L_x_26) ;  /* 0x000000d000007945 */ /* 0x000fe20003800200 */
[----:B--2---:R-:W-:-:S04]  /*01e0*/  FMUL R3, R8, R11 ;  /* 0x0000000b08037220 */ /* 0x004fc80000400000 */
[----:B------:R-:W0:Y:S08]  /*01f0*/  MUFU.RCP R12, R3 ;  /* 0x00000003000c7308 */ /* 0x000e300000001000 */
        /* <DEDUP_REMOVED lines=8> */
[----:B------:R-:W-:Y:S05]  /*0280*/  CALL.REL.NOINC `($__internal_1_$__cuda_sm3x_div_rn_noftz_f32_slowpath) ;  /* 0x0000000400c47944 */ /* 0x000fea0003c00000 */
[----:B------:R-:W-:-:S07]  /*0290*/  IMAD.MOV.U32 R12, RZ, RZ, R0 ;  /* 0x000000ffff0c7224 */ /* 0x000fce00078e0000 */
.L_x_27:
[----:B------:R-:W-:Y:S05]  /*02a0*/  BSYNC.RECONVERGENT B0 ;  /* 0x0000000000007941 */ /* 0x000fea0003800200 */
.L_x_26:
[----:B------:R-:W0:Y:S02]  /*02b0*/  LDC R3, c[0x0][0x3a8] ;  /* 0x0000ea00ff037b82 */ /* 0x000e240000000800 */
[----:B0-----:R-:W-:-:S05]  /*02c0*/  IMAD.SHL.U32 R5, R3, 0x2, RZ ;  /* 0x0000000203057824 */ /* 0x001fca00078e00ff */
[----:B------:R-:W-:-:S13]  /*02d0*/  ISETP.GE.AND P0, PT, R4, R5, PT ;  /* 0x000000050400720c */ /* 0x000fda0003f06270 */
[----:B------:R-:W0:Y:S02]  /*02e0*/  @!P0 LDC.64 R10, c[0x0][0x3a0] ;  /* 0x0000e800ff0a8b82 */ /* 0x000e240000000a00 */
[----:B0-----:R-:W-:-:S06]  /*02f0*/  @!P0 IMAD.WIDE.U32 R10, R4, 0x4, R10 ;  /* 0x00000004040a8825 */ /* 0x001fcc00078e000a */
[----:B------:R0:W2:Y:S01]  /*0300*/  @!P0 LDG.E R11, desc[UR6][R10.64] ;  /* 0x000000060a0b8981 */ /* 0x0000a2000c1e1900 */
[----:B------:R-:W-:Y:S02]  /*0310*/  MOV R7, 0x400 ;  /* 0x0000040000077802 */ /* 0x000fe40000000f00 */
[----:B------:R-:W-:Y:S01]  /*0320*/  IADD3 R9, PT, PT, R4, R3, RZ ;  /* 0x0000000304097210 */ /* 0x000fe20007ffe0ff */
[----:B------:R-:W1:Y:S02]  /*0330*/  S2R R0, SR_CgaCtaId ;  /* 0x0000000000007919 */ /* 0x000e640000008800 */
[----:B------:R-:W-:Y:S02]  /*0340*/  @!P0 VIADD R13, R7, 0x10cc ;  /* 0x000010cc070d8836 */ /* 0x000fe40000000000 */
[----:B0-----:R-:W-:Y:S01]  /*0350*/  IMAD.MOV.U32 R10, RZ, RZ, RZ ;  /* 0x000000ffff0a7224 */ /* 0x001fe200078e00ff */
[C---:B-1----:R-:W-:Y:S02]  /*0360*/  LEA R6, R0.reuse, R7, 0x18 ;  /* 0x0000000700067211 */ /* 0x042fe400078ec0ff */
[----:B------:R-:W-:-:S03]  /*0370*/  @!P0 LEA R15, R0, R13, 0x18 ;  /* 0x0000000d000f8211 */ /* 0x000fc600078ec0ff */
[----:B------:R-:W-:Y:S02]  /*0380*/  IMAD R13, R9, 0x4, R6 ;  /* 0x00000004090d7824 */ /* 0x000fe400078e0206 */
[----:B------:R-:W-:-:S03]  /*0390*/  @!P0 IMAD R8, R4, 0x4, R15 ;  /* 0x0000000404088824 */ /* 0x000fc600078e020f */
[----:B------:R0:W-:Y:S04]  /*03a0*/  STS [R13], R12 ;  /* 0x0000000c0d007388 */ /* 0x0001e80000000800 */
[----:B--2---:R0:W-:Y:S01]  /*03b0*/  @!P0 STS [R8], R11 ;  /* 0x0000000b08008388 */ /* 0x0041e20000000800 */
[----:B------:R-:W-:Y:S01]  /*03c0*/  BAR.SYNC.DEFER_BLOCKING 0x0 ;  /* 0x0000000000007b1d */ /* 0x000fe20000010000 */
[----:B------:R-:W-:-:S13]  /*03d0*/  ISETP.GE.AND P0, PT, R3, 0x1, PT ;  /* 0x000000010300780c */ /* 0x000fda0003f06270 */
[----:B0-----:R-:W-:Y:S05]  /*03e0*/  @!P0 BRA `(.L_x_28) ;  /* 0x00000004005c8947 */ /* 0x001fea0003800000 */
[----:B------:R-:W-:Y:S01]  /*03f0*/  ISETP.GE.U32.AND P0, PT, R3, 0x4, PT ;  /* 0x000000040300780c */ /* 0x000fe20003f06070 */
[----:B------:R-:W-:Y:S01]  /*0400*/  IMAD.MOV.U32 R10, RZ, RZ, RZ ;  /* 0x000000ffff0a7224 */ /* 0x000fe200078e00ff */
[----:B------:R-:W-:Y:S02]  /*0410*/  LOP3.LUT R24, R5, 0x6, RZ, 0xc0, !PT ;  /* 0x0000000605187812 */ /* 0x000fe400078ec0ff */
[----:B------:R-:W-:Y:S02]  /*0420*/  IADD3 R8, PT, PT, -R3, RZ, RZ ;  /* 0x000000ff03087210 */ /* 0x000fe40007ffe1ff */
[----:B------:R-:W-:-:S07]  /*0430*/  ISETP.NE.AND P1, PT, R24, RZ, PT ;  /* 0x000000ff1800720c */ /* 0x000fce0003f25270 */
[----:B------:R-:W-:Y:S06]  /*0440*/  @!P0 BRA `(.L_x_29) ;  /* 0x00000000009c8947 */ /* 0x000fec0003800000 */
[----:B------:R-:W-:Y:S01]  /*0450*/  IMAD R11, R3, 0x2, R4 ;  /* 0x00000002030b7824 */ /* 0x000fe200078e0204 */
[----:B------:R-:W-:Y:S01]  /*0460*/  LOP3.LUT R4, R5, 0xfffffff8, RZ, 0xc0, !PT ;  /* 0xfffffff805047812 */ /* 0x000fe200078ec0ff */
[----:B------:R-:W-:Y:S02]  /*0470*/  VIADD R13, R7, 0x10cc ;  /* 0x000010cc070d7836 */ /* 0x000fe40000000000 */
[----:B------:R-:W-:Y:S01]  /*0480*/  IMAD.MOV.U32 R10, RZ, RZ, RZ ;  /* 0x000000ffff0a7224 */ /* 0x000fe200078e00ff */
[----:B------:R-:W-:Y:S01]  /*0490*/  LEA R12, R11, R6, 0x2 ;  /* 0x000000060b0c7211 */ /* 0x000fe200078e10ff */
[----:B------:R-:W-:Y:S01]  /*04a0*/  IMAD.MOV R4, RZ, RZ, -R4 ;  /* 0x000000ffff047224 */ /* 0x000fe200078e0a04 */
[----:B------:R-:W-:-:S03]  /*04b0*/  LEA R13, R0, R13, 0x18 ;  /* 0x0000000d000d7211 */ /* 0x000fc600078ec0ff */
[----:B------:R-:W-:Y:S01]  /*04c0*/  VIADD R12, R12, 0xfffffff4 ;  /* 0xfffffff40c0c7836 */ /* 0x000fe20000000000 */
[----:B------:R-:W-:-:S07]  /*04d0*/  IADD3 R11, PT, PT, R13, 0x10, RZ ;  /* 0x000000100d0b7810 */ /* 0x000fce0007ffe0ff */
.L_x_30:
[----:B------:R-:W-:Y:S01]  /*04e0*/  LDS R21, [R12+0xc] ;  /* 0x00000c000c157984 */ /* 0x000fe20000000800 */
[----:B------:R-:W-:Y:S02]  /*04f0*/  VIADD R4, R4, 0x8 ;  /* 0x0000000804047836 */ /* 0x000fe40000000000 */
[----:B------:R-:W-:Y:S01]  /*0500*/  VIADD R8, R8, 0x8 ;  /* 0x0000000808087836 */ /* 0x000fe20000000000 */
        /* <DEDUP_REMOVED lines=10> */
[----:B------:R-:W-:Y:S04]  /*05b0*/  LDS R19, [R11+0x4] ;  /* 0x000004000b137984 */ /* 0x000fe80000000800 */
[----:B------:R-:W5:Y:S01]  /*05c0*/  LDS R20, [R12+-0x8] ;  /* 0xfffff8000c147984 */ /* 0x000f620000000800 */
[----:B0-----:R-:W-:-:S03]  /*05d0*/  FFMA R22, R21, R22, R10 ;  /* 0x0000001615167223 */ /* 0x001fc6000000000a */
[----:B------:R-:W-:Y:S04]  /*05e0*/  LDS R21, [R11+0x8] ;  /* 0x000008000b157984 */ /* 0x000fe80000000800 */
[----:B------:R-:W0:Y:S01]  /*05f0*/  LDS R10, [R12+-0xc] ;  /* 0xfffff4000c0a7984 */ /* 0x000e220000000800 */
[----:B-1----:R-:W-:-:S03]  /*0600*/  FFMA R25, R23, R25, R22 ;  /* 0x0000001917197223 */ /* 0x002fc60000000016 */
[----:B------:R1:W-:Y:S04]  /*0610*/  LDS R23, [R11+0xc] ;  /* 0x00000c000b177984 */ /* 0x0003e80000000800 */
[----:B------:R3:W0:Y:S01]  /*0620*/  LDS R22, [R12+-0x10] ;  /* 0xfffff0000c167984 */ /* 0x0006220000000800 */
[----:B--2---:R-:W-:Y:S01]  /*0630*/  FFMA R13, R14, R13, R25 ;  /* 0x0000000d0e0d7223 */ /* 0x004fe20000000019 */
[----:B-1----:R-:W-:-:S03]  /*0640*/  VIADD R11, R11, 0x20 ;  /* 0x000000200b0b7836 */ /* 0x002fc60000000000 */
[----:B---3--:R-:W-:Y:S01]  /*0650*/  FFMA R13, R16, R15, R13 ;  /* 0x0000000f100d7223 */ /* 0x008fe2000000000d */
[----:B------:R-:W-:-:S03]  /*0660*/  IADD3 R12, PT, PT, R12, -0x20, RZ ;  /* 0xffffffe00c0c7810 */ /* 0x000fc60007ffe0ff */
[----:B----4-:R-:W-:-:S04]  /*0670*/  FFMA R13, R18, R17, R13 ;  /* 0x00000011120d7223 */ /* 0x010fc8000000000d */
[----:B-----5:R-:W-:-:S04]  /*0680*/  FFMA R13, R20, R19, R13 ;  /* 0x00000013140d7223 */ /* 0x020fc8000000000d */
[----:B0-----:R-:W-:-:S04]  /*0690*/  FFMA R13, R10, R21, R13 ;  /* 0x000000150a0d7223 */ /* 0x001fc8000000000d */
[----:B------:R-:W-:Y:S01]  /*06a0*/  FFMA R10, R22, R23, R13 ;  /* 0x00000017160a7223 */ /* 0x000fe2000000000d */
[----:B------:R-:W-:Y:S06]  /*06b0*/  @P0 BRA `(.L_x_30) ;  /* 0xfffffffc00880947 */ /* 0x000fec000383ffff */
.L_x_29:
[----:B------:R-:W-:Y:S05]  /*06c0*/  @!P1 BRA `(.L_x_28) ;  /* 0x0000000000a49947 */ /* 0x000fea0003800000 */
[----:B------:R-:W-:Y:S02]  /*06d0*/  ISETP.GE.U32.AND P0, PT, R24, 0x4, PT ;  /* 0x000000041800780c */ /* 0x000fe40003f06070 */
[----:B------:R-:W-:-:S11]  /*06e0*/  LOP3.LUT P1, RZ, R5, 0x2, RZ, 0xc0, !PT ;  /* 0x0000000205ff7812 */ /* 0x000fd6000782c0ff */
[----:B------:R-:W-:Y:S05]  /*06f0*/  @!P0 BRA `(.L_x_31) ;  /* 0x00000000004c8947 */ /* 0x000fea0003800000 */
[----:B------:R-:W-:Y:S02]  /*0700*/  VIADD R11, R7, 0x10cc ;  /* 0x000010cc070b7836 */ /* 0x000fe40000000000 */
[----:B------:R-:W-:Y:S02]  /*0710*/  IMAD.IADD R5, R9, 0x1, -R8 ;  /* 0x0000000109057824 */ /* 0x000fe400078e0a08 */
[----:B------:R-:W-:Y:S01]  /*0720*/  IMAD.IADD R4, R8, 0x1, R3 ;  /* 0x0000000108047824 */ /* 0x000fe200078e0203 */
[----:B------:R-:W-:Y:S01]  /*0730*/  LEA R11, R0, R11, 0x18 ;  /* 0x0000000b000b7211 */ /* 0x000fe200078ec0ff */
[----:B------:R-:W-:Y:S01]  /*0740*/  VIADD R8, R8, 0x4 ;  /* 0x0000000408087836 */ /* 0x000fe20000000000 */
        /* <DEDUP_REMOVED lines=14> */
.L_x_31:
[----:B------:R-:W-:Y:S05]  /*0830*/  @!P1 BRA `(.L_x_28) ;  /* 0x0000000000489947 */ /* 0x000fea0003800000 */
[----:B------:R-:W0:Y:S01]  /*0840*/  LDCU.U16 UR4, c[0x0][0x3a8] ;  /* 0x00007500ff0477ac */ /* 0x000e220008000400 */
[----:B------:R-:W-:Y:S01]  /*0850*/  VIADD R7, R7, 0x10cc ;  /* 0x000010cc07077836 */ /* 0x000fe20000000000 */
[----:B------:R-:W-:Y:S01]  /*0860*/  IADD3 R3, PT, PT, R8, R3, RZ ;  /* 0x0000000308037210 */ /* 0x000fe20007ffe0ff */
[----:B------:R-:W-:-:S03]  /*0870*/  IMAD.IADD R9, R9, 0x1, -R8 ;  /* 0x0000000109097824 */ /* 0x000fc600078e0a08 */
[----:B------:R-:W-:Y:S01]  /*0880*/  LEA R0, R0, R7, 0x18 ;  /* 0x0000000700007211 */ /* 0x000fe200078ec0ff */
[----:B------:R-:W-:-:S04]  /*0890*/  IMAD R6, R9, 0x4, R6 ;  /* 0x0000000409067824 */ /* 0x000fc800078e0206 */
[----:B------:R-:W-:Y:S01]  /*08a0*/  IMAD R3, R3, 0x4, R0 ;  /* 0x0000000403037824 */ /* 0x000fe200078e0200 */
[----:B0-----:R-:W-:-:S04]  /*08b0*/  USHF.L.U32 UR4, UR4, 0x1, URZ ;  /* 0x0000000104047899 */ /* 0x001fc800080006ff */
[----:B------:R-:W-:-:S04]  /*08c0*/  ULOP3.LUT UR4, UR4, 0x2, URZ, 0xe2, !UPT ;  /* 0x0000000204047892 */ /* 0x000fc8000f8ee2ff */
[----:B------:R-:W-:-:S12]  /*08d0*/  UIADD3 UR4, UPT, UPT, -UR4, URZ, URZ ;  /* 0x000000ff04047290 */ /* 0x000fd8000fffe1ff */
.L_x_32:
        /* <DEDUP_REMOVED lines=8> */
.L_x_28:
[----:B------:R-:W0:Y:S02]  /*0960*/  LDC.64 R4, c[0x0][0x390] ;  /* 0x0000e400ff047b82 */ /* 0x000e240000000a00 */
[----:B0-----:R-:W-:-:S05]  /*0970*/  IMAD.WIDE R2, R2, 0x4, R4 ;  /* 0x0000000402027825 */ /* 0x001fca00078e0204 */
[----:B------:R-:W-:Y:S01]  /*0980*/  STG.E desc[UR6][R2.64], R10 ;  /* 0x0000000a02007986 */ /* 0x000fe2000c101906 */
[----:B------:R-:W-:Y:S05]  /*0990*/  EXIT ;  /* 0x000000000000794d */ /* 0x000fea0003800000 */
        .weak           $__internal_1_$__cuda_sm3x_div_rn_noftz_f32_slowpath
        .type           $__internal_1_$__cuda_sm3x_div_rn_noftz_f32_slowpath,@function
        .size           $__internal_1_$__cuda_sm3x_div_rn_noftz_f32_slowpath,(.L_x_87 - $__internal_1_$__cuda_sm3x_div_rn_noftz_f32_slowpath)
$__internal_1_$__cuda_sm3x_div_rn_noftz_f32_slowpath:
[--C-:B------:R-:W-:Y:S01]  /*09a0*/  SHF.R.U32.HI R7, RZ, 0x17, R3.reuse ;  /* 0x00000017ff077819 */ /* 0x100fe20000011603 */
[----:B------:R-:W-:Y:S01]  /*09b0*/  BSSY.RECONVERGENT B1, `(.L_x_33) ;  /* 0x0000064000017945 */ /* 0x000fe20003800200 */
[----:B------:R-:W-:Y:S01]  /*09c0*/  SHF.R.U32.HI R5, RZ, 0x17, R0 ;  /* 0x00000017ff057819 */ /* 0x000fe20000011600 */
[----:B------:R-:W-:Y:S01]  /*09d0*/  IMAD.MOV.U32 R9, RZ, RZ, R3 ;  /* 0x000000ffff097224 */ /* 0x000fe200078e0003 */
[----:B------:R-:W-:Y:S02]  /*09e0*/  LOP3.LUT R7, R7, 0xff, RZ, 0xc0, !PT ;  /* 0x000000ff07077812 */ /* 0x000fe400078ec0ff */
[----:B------:R-:W-:Y:S02]  /*09f0*/  LOP3.LUT R5, R5, 0xff, RZ, 0xc0, !PT ;  /* 0x000000ff05057812 */ /* 0x000fe400078ec0ff */
[----:B------:R-:W-:Y:S01]  /*0a00*/  MOV R8, R0 ;  /* 0x0000000000087202 */ /* 0x000fe20000000f00 */
        /* <DEDUP_REMOVED lines=24> */
[----:B------:R-:W-:Y:S01]  /*0b90*/  @P0 IMAD.MOV.U32 R10, RZ, RZ, RZ ;  /* 0x000000ffff0a0224 */ /* 0x000fe200078e00ff */
[----:B------:R-:W-:Y:S01]  /*0ba0*/  @!P0 MOV R10, 0xffffffc0 ;  /* 0xffffffc0000a8802 */ /* 0x000fe20000000f00 */
[----:B------:R-:W-:Y:S01]  /*0bb0*/  @!P0 FFMA R8, R0, 1.84467440737095516160e+19, RZ ;  /* 0x5f80000000088823 */ /* 0x000fe200000000ff */
[----:B------:R-:W-:-:S03]  /*0bc0*/  @!P1 FFMA R9, R3, 1.84467440737095516160e+19, RZ ;  /* 0x5f80000003099823 */ /* 0x000fc600000000ff */
[----:B------:R-:W-:-:S07]  /*0bd0*/  @!P1 VIADD R10, R10, 0x40 ;  /* 0x000000400a0a9836 */ /* 0x000fce0000000000 */
.L_x_34:
[----:B------:R-:W-:Y:S01]  /*0be0*/  LEA R0, R7, 0xc0800000, 0x17 ;  /* 0xc080000007007811 */ /* 0x000fe200078eb8ff */
[----:B------:R-:W-:Y:S01]  /*0bf0*/  VIADD R5, R5, 0xffffff81 ;  /* 0xffffff8105057836 */ /* 0x000fe20000000000 */
[----:B------:R-:W-:Y:S03]  /*0c00*/  BSSY.RECONVERGENT B2, `(.L_x_39) ;  /* 0x0000035000027945 */ /* 0x000fe60003800200 */
[----:B------:R-:W-:Y:S02]  /*0c10*/  IMAD.IADD R9, R9, 0x1, -R0 ;  /* 0x0000000109097824 */ /* 0x000fe400078e0a00 */
[C---:B------:R-:W-:Y:S01]  /*0c20*/  IMAD R0, R5.reuse, -0x800000, R8 ;  /* 0xff80000005007824 */ /* 0x040fe200078e0208 */
[----:B------:R-:W-:Y:S01]  /*0c30*/  IADD3 R5, PT, PT, R5, 0x7f, -R7 ;  /* 0x0000007f05057810 */ /* 0x000fe20007ffe807 */
[----:B------:R-:W0:Y:S01]  /*0c40*/  MUFU.RCP R3, R9 ;  /* 0x0000000900037308 */ /* 0x000e220000001000 */
[----:B------:R-:W-:-:S02]  /*0c50*/  FADD.FTZ R11, -R9, -RZ ;  /* 0x800000ff090b7221 */ /* 0x000fc40000010100 */
[----:B------:R-:W-:Y:S02]  /*0c60*/  IADD3 R5, PT, PT, R5, R10, RZ ;  /* 0x0000000a05057210 */ /* 0x000fe40007ffe0ff */
[----:B0-----:R-:W-:-:S04]  /*0c70*/  FFMA R12, R3, R11, 1 ;  /* 0x3f800000030c7423 */ /* 0x001fc8000000000b */
        /* <DEDUP_REMOVED lines=20> */
[C---:B------:R-:W-:Y:S02]  /*0dc0*/  IADD3 R10, PT, PT, R7.reuse, 0x20, RZ ;  /* 0x00000020070a7810 */ /* 0x040fe40007ffe0ff */
[----:B------:R-:W-:Y:S02]  /*0dd0*/  ISETP.NE.AND P2, PT, R7, RZ, PT ;  /* 0x000000ff0700720c */ /* 0x000fe40003f45270 */
[----:B------:R-:W-:Y:S01]  /*0de0*/  LOP3.LUT R5, R3, 0x7fffff, RZ, 0xc0, !PT ;  /* 0x007fffff03057812 */ /* 0x000fe200078ec0ff */
[CCC-:B------:R-:W-:Y:S01]  /*0df0*/  FFMA.RP R3, R12.reuse, R8.reuse, R13.reuse ;  /* 0x000000080c037223 */ /* 0x1c0fe2000000800d */
[----:B------:R-:W-:Y:S01]  /*0e00*/  FFMA.RM R8, R12, R8, R13 ;  /* 0x000000080c087223 */ /* 0x000fe2000000400d */
[----:B------:R-:W-:Y:S01]  /*0e10*/  ISETP.NE.AND P1, PT, R7, RZ, PT ;  /* 0x000000ff0700720c */ /* 0x000fe20003f25270 */
[----:B------:R-:W-:Y:S01]  /*0e20*/  IMAD.MOV R7, RZ, RZ, -R7 ;  /* 0x000000ffff077224 */ /* 0x000fe200078e0a07 */
[----:B------:R-:W-:-:S02]  /*0e30*/  LOP3.LUT R5, R5, 0x800000, RZ, 0xfc, !PT ;  /* 0x0080000005057812 */ /* 0x000fc400078efcff */
[----:B------:R-:W-:Y:S02]  /*0e40*/  FSETP.NEU.FTZ.AND P0, PT, R3, R8, PT ;  /* 0x000000080300720b */ /* 0x000fe40003f1d000 */
[----:B------:R-:W-:Y:S02]  /*0e50*/  SHF.L.U32 R10, R5, R10, RZ ;  /* 0x0000000a050a7219 */ /* 0x000fe400000006ff */
[----:B------:R-:W-:Y:S02]  /*0e60*/  SEL R8, R7, RZ, P2 ;  /* 0x000000ff07087207 */ /* 0x000fe40001000000 */
[----:B------:R-:W-:Y:S02]  /*0e70*/  ISETP.NE.AND P1, PT, R10, RZ, P1 ;  /* 0x000000ff0a00720c */ /* 0x000fe40000f25270 */
[----:B------:R-:W-:Y:S02]  /*0e80*/  SHF.R.U32.HI R8, RZ, R8, R5 ;  /* 0x00000008ff087219 */ /* 0x000fe40000011605 */
[----:B------:R-:W-:-:S02]  /*0e90*/  PLOP3.LUT P0, PT, P0, P1, PT, 0xf8, 0x8f ;  /* 0x00000000008f781c */ /* 0x000fc40000703f70 */
[----:B------:R-:W-:Y:S02]  /*0ea0*/  SHF.R.U32.HI R10, RZ, 0x1, R8 ;  /* 0x00000001ff0a7819 */ /* 0x000fe40000011608 */
[----:B------:R-:W-:-:S04]  /*0eb0*/  SEL R3, RZ, 0x1, !P0 ;  /* 0x00000001ff037807 */ /* 0x000fc80004000000 */
[----:B------:R-:W-:-:S04]  /*0ec0*/  LOP3.LUT R3, R3, 0x1, R10, 0xf8, !PT ;  /* 0x0000000103037812 */ /* 0x000fc800078ef80a */
[----:B------:R-:W-:-:S05]  /*0ed0*/  LOP3.LUT R3, R3, R8, RZ, 0xc0, !PT ;  /* 0x0000000803037212 */ /* 0x000fca00078ec0ff */
[----:B------:R-:W-:-:S05]  /*0ee0*/  IMAD.IADD R3, R10, 0x1, R3 ;  /* 0x000000010a037824 */ /* 0x000fca00078e0203 */
[----:B------:R-:W-:Y:S01]  /*0ef0*/  LOP3.LUT R0, R3, R0, RZ, 0xfc, !PT ;  /* 0x0000000003007212 */ /* 0x000fe200078efcff */
[----:B------:R-:W-:Y:S06]  /*0f00*/  BRA `(.L_x_42) ;  /* 0x0000000000107947 */ /* 0x000fec0003800000 */
.L_x_41:
[----:B------:R-:W-:-:S04]  /*0f10*/  LOP3.LUT R0, R0, 0x80000000, RZ, 0xc0, !PT ;  /* 0x8000000000007812 */ /* 0x000fc800078ec0ff */
[----:B------:R-:W-:Y:S01]  /*0f20*/  LOP3.LUT R0, R0, 0x7f800000, RZ, 0xfc, !PT ;  /* 0x7f80000000007812 */ /* 0x000fe200078efcff */
[----:B------:R-:W-:Y:S06]  /*0f30*/  BRA `(.L_x_42) ;  /* 0x0000000000047947 */ /* 0x000fec0003800000 */
.L_x_40:
[----:B------:R-:W-:-:S07]  /*0f40*/  LEA R0, R5, R0, 0x17 ;  /* 0x0000000005007211 */ /* 0x000fce00078eb8ff */
.L_x_42:
[----:B------:R-:W-:Y:S05]  /*0f50*/  BSYNC.RECONVERGENT B2 ;  /* 0x0000000000027941 */ /* 0x000fea0003800200 */
.L_x_39:
[----:B------:R-:W-:Y:S05]  /*0f60*/  BRA `(.L_x_43) ;  /* 0x0000000000207947 */ /* 0x000fea0003800000 */
.L_x_38:
[----:B------:R-:W-:-:S04]  /*0f70*/  LOP3.LUT R0, R9, 0x80000000, R8, 0x48, !PT ;  /* 0x8000000009007812 */ /* 0x000fc800078e4808 */
[----:B------:R-:W-:Y:S01]  /*0f80*/  LOP3.LUT R0, R0, 0x7f800000, RZ, 0xfc, !PT ;  /* 0x7f80000000007812 */ /* 0x000fe200078efcff */
[----:B------:R-:W-:Y:S06]  /*0f90*/  BRA `(.L_x_43) ;  /* 0x0000000000147947 */ /* 0x000fec0003800000 */
.L_x_37:
[----:B------:R-:W-:Y:S01]  /*0fa0*/  LOP3.LUT R0, R9, 0x80000000, R8, 0x48, !PT ;  /* 0x8000000009007812 */ /* 0x000fe200078e4808 */
[----:B------:R-:W-:Y:S06]  /*0fb0*/  BRA `(.L_x_43) ;  /* 0x00000000000c7947 */ /* 0x000fec0003800000 */
.L_x_36:
[----:B------:R-:W0:Y:S01]  /*0fc0*/  MUFU.RSQ R0, -QNAN ;  /* 0xffc0000000007908 */ /* 0x000e220000001400 */
[----:B------:R-:W-:Y:S05]  /*0fd0*/  BRA `(.L_x_43) ;  /* 0x0000000000047947 */ /* 0x000fea0003800000 */
.L_x_35:
[----:B------:R-:W-:-:S07]  /*0fe0*/  FADD.FTZ R0, R0, R3 ;  /* 0x0000000300007221 */ /* 0x000fce0000010000 */
.L_x_43:
[----:B------:R-:W-:Y:S05]  /*0ff0*/  BSYNC.RECONVERGENT B1 ;  /* 0x0000000000017941 */ /* 0x000fea0003800200 */
.L_x_33:
[----:B------:R-:W-:-:S04]  /*1000*/  IMAD.MOV.U32 R7, RZ, RZ, 0x0 ;  /* 0x00000000ff077424 */ /* 0x000fc800078e00ff */
[----:B0-----:R-:W-:Y:S05]  /*1010*/  RET.REL.NODEC R6 `(_Z10convRowGPUPfS_S_S_S_ii) ;  /* 0xffffffec06f87950 */ /* 0x001fea0003c3ffff */
.L_x_44:
        /* <DEDUP_REMOVED lines=14> */
.L_x_87:


//--------------------- .text._Z15convRowGPU_combPfS_S_S_S_S_iii --------------------------
	.section	.text._Z15convRowGPU_combPfS_S_S_S_S_iii,"ax",@progbits
	.align	128
        .global         _Z15convRowGPU_combPfS_S_S_S_S_iii
        .type           _Z15convRowGPU_combPfS_S_S_S_S_iii,@function
        .size           _Z15convRowGPU_combPfS_S_S_S_S_iii,(.L_x_88 - _Z15convRowGPU_combPfS_S_S_S_S_iii)
        .other          _Z15convRowGPU_combPfS_S_S_S_S_iii,@"STO_CUDA_ENTRY STV_DEFAULT"
_Z15convRowGPU_combPfS_S_S_S_S_iii:
.text._Z15convRowGPU_combPfS_S_S_S_S_iii:
        /* <DEDUP_REMOVED lines=16> */
.L_x_46:
[----:B------:R-:W-:Y:S05]  /*0100*/  BSYNC.RECONVERGENT B0 ;  /* 0x0000000000007941 */ /* 0x000fea0003800200 */
.L_x_45:
[----:B------:R-:W0:Y:S01]  /*0110*/  S2UR UR4, SR_CTAID.X ;  /* 0x00000000000479c3 */ /* 0x000e220000002500 */
[----:B------:R-:W2:Y:S07]  /*0120*/  LDCU.64 UR8, c[0x0][0x358] ;  /* 0x00006b00ff0877ac */ /* 0x000eae0008000a00 */
[----:B------:R-:W3:Y:S08]  /*0130*/  LDC.64 R8, c[0x0][0x388] ;  /* 0x0000e200ff087b82 */ /* 0x000ef00000000a00 */
[----:B------:R-:W4:Y:S01]  /*0140*/  LDC.64 R6, c[0x0][0x380] ;  /* 0x0000e000ff067b82 */ /* 0x000f220000000a00 */
[----:B01----:R-:W-:-:S04]  /*0150*/  IMAD R2, R5, UR4, R4 ;  /* 0x0000000405027c24 */ /* 0x003fc8000f8e0204 */
[----:B---3--:R-:W-:-:S05]  /*0160*/  IMAD.WIDE R8, R2, 0x4, R8 ;  /* 0x0000000402087825 */ /* 0x008fca00078e0208 */
[----:B--2---:R-:W2:Y:S01]  /*0170*/  LDG.E R3, desc[UR8][R8.64] ;  /* 0x0000000808037981 */ /* 0x004ea2000c1e1900 */
[----:B----4-:R-:W-:-:S05]  /*0180*/  IMAD.WIDE R6, R2, 0x4, R6 ;  /* 0x0000000402067825 */ /* 0x010fca00078e0206 */
        /* <DEDUP_REMOVED lines=11> */
[----:B------:R-:W-:Y:S05]  /*0240*/  CALL.REL.NOINC `($__internal_2_$__cuda_sm3x_div_rn_noftz_f32_slowpath) ;  /* 0x0000000c00747944 */ /* 0x000fea0003c00000 */
[----:B------:R-:W-:-:S07]  /*0250*/  IMAD.MOV.U32 R14, RZ, RZ, R0 ;  /* 0x000000ffff0e7224 */ /* 0x000fce00078e0000 */
.L_x_48:
[----:B------:R-:W-:Y:S05]  /*0260*/  BSYNC.RECONVERGENT B0 ;  /* 0x0000000000007941 */ /* 0x000fea0003800200 */
.L_x_47:
[----:B------:R-:W0:Y:S01]  /*0270*/  LDC R7, c[0x0][0x3b0] ;  /* 0x0000ec00ff077b82 */ /* 0x000e220000000800 */
[----:B------:R-:W1:Y:S02]  /*0280*/  LDCU UR7, c[0x0][0x3b4] ;  /* 0x00007680ff0777ac */ /* 0x000e640008000800 */
[----:B-1----:R-:W-:Y:S01]  /*0290*/  USHF.L.U32 UR4, UR7, 0x1, URZ ;  /* 0x0000000107047899 */ /* 0x002fe200080006ff */
[----:B0-----:R-:W-:-:S05]  /*02a0*/  IMAD.SHL.U32 R9, R7, 0x2, RZ ;  /* 0x0000000207097824 */ /* 0x001fca00078e00ff */
[C---:B------:R-:W-:Y:S02]  /*02b0*/  ISETP.GE.AND P1, PT, R4.reuse, UR4, PT ;  /* 0x0000000404007c0c */ /* 0x040fe4000bf26270 */
[----:B------:R-:W-:-:S11]  /*02c0*/  ISETP.GE.AND P0, PT, R4, R9, PT ;  /* 0x000000090400720c */ /* 0x000fd60003f06270 */
[----:B------:R-:W0:Y:S08]  /*02d0*/  @!P1 LDC.64 R12, c[0x0][0x3a8] ;  /* 0x0000ea00ff0c9b82 */ /* 0x000e300000000a00 */
[----:B------:R-:W1:Y:S01]  /*02e0*/  @!P0 LDC.64 R10, c[0x0][0x3a0] ;  /* 0x0000e800ff0a8b82 */ /* 0x000e620000000a00 */
[----:B0-----:R-:W-:-:S06]  /*02f0*/  @!P1 IMAD.WIDE.U32 R12, R4, 0x4, R12 ;  /* 0x00000004040c9825 */ /* 0x001fcc00078e000c */
[----:B------:R-:W2:Y:S01]  /*0300*/  @!P1 LDG.E R12, desc[UR8][R12.64] ;  /* 0x000000080c0c9981 */ /* 0x000ea2000c1e1900 */
[----:B-1----:R-:W-:-:S06]  /*0310*/  @!P0 IMAD.WIDE.U32 R10, R4, 0x4, R10 ;  /* 0x00000004040a8825 */ /* 0x002fcc00078e000a */
[----:B------:R0:W3:Y:S01]  /*0320*/  @!P0 LDG.E R10, desc[UR8][R10.64] ;  /* 0x000000080a0a8981 */ /* 0x0000e2000c1e1900 */
[----:B------:R-:W1:Y:S01]  /*0330*/  S2R R0, SR_CgaCtaId ;  /* 0x0000000000007919 */ /* 0x000e620000008800 */
[----:B------:R-:W-:Y:S01]  /*0340*/  MOV R3, 0x400 ;  /* 0x0000040000037802 */ /* 0x000fe20000000f00 */
[----:B------:R-:W-:-:S03]  /*0350*/  IMAD.IADD R6, R4, 0x1, R7 ;  /* 0x0000000104067824 */ /* 0x000fc600078e0207 */
[C---:B------:R-:W-:Y:S01]  /*0360*/  @!P0 IADD3 R15, PT, PT, R3.reuse, 0x44c, RZ ;  /* 0x0000044c030f8810 */ /* 0x040fe20007ffe0ff */
[----:B------:R-:W-:Y:S01]  /*0370*/  @!P1 VIADD R19, R3, 0x47c ;  /* 0x0000047c03139836 */ /* 0x000fe20000000000 */
[C---:B-1----:R-:W-:Y:S02]  /*0380*/  LEA R5, R0.reuse, R3, 0x18 ;  /* 0x0000000300057211 */ /* 0x042fe400078ec0ff */
[----:B------:R-:W-:Y:S02]  /*0390*/  @!P0 LEA R17, R0, R15, 0x18 ;  /* 0x0000000f00118211 */ /* 0x000fe400078ec0ff */
[----:B------:R-:W-:-:S03]  /*03a0*/  LEA R15, R6, R5, 0x2 ;  /* 0x00000005060f7211 */ /* 0x000fc600078e10ff */
[----:B------:R-:W-:Y:S02]  /*03b0*/  @!P0 IMAD R17, R4, 0x4, R17 ;  /* 0x0000000404118824 */ /* 0x000fe400078e0211 */
[----:B------:R1:W-:Y:S01]  /*03c0*/  STS [R15], R14 ;  /* 0x0000000e0f007388 */ /* 0x0003e20000000800 */
[----:B------:R-:W-:-:S05]  /*03d0*/  @!P1 LEA R19, R0, R19, 0x18 ;  /* 0x0000001300139211 */ /* 0x000fca00078ec0ff */
[----:B0-----:R-:W-:Y:S02]  /*03e0*/  @!P1 IMAD R11, R4, 0x4, R19 ;  /* 0x00000004040b9824 */ /* 0x001fe400078e0213 */
[----:B------:R-:W-:Y:S01]  /*03f0*/  HFMA2 R19, -RZ, RZ, 0, 0 ;  /* 0x00000000ff137431 */ /* 0x000fe200000001ff */
[----:B---3--:R1:W-:Y:S01]  /*0400*/  @!P0 STS [R17], R10 ;  /* 0x0000000a11008388 */ /* 0x0083e20000000800 */
[----:B------:R-:W-:-:S03]  /*0410*/  ISETP.GE.AND P0, PT, R7, 0x1, PT ;  /* 0x000000010700780c */ /* 0x000fc60003f06270 */
[----:B--2---:R1:W-:Y:S01]  /*0420*/  @!P1 STS [R11], R12 ;  /* 0x0000000c0b009388 */ /* 0x0043e20000000800 */
[----:B------:R-:W-:Y:S09]  /*0430*/  BAR.SYNC.DEFER_BLOCKING 0x0 ;  /* 0x0000000000007b1d */ /* 0x000ff20000010000 */
[----:B-1----:R-:W-:Y:S05]  /*0440*/  @!P0 BRA `(.L_x_49) ;  /* 0x00000004005c8947 */ /* 0x002fea0003800000 */
[----:B------:R-:W-:Y:S01]  /*0450*/  ISETP.GE.U32.AND P0, PT, R7, 0x4, PT ;  /* 0x000000040700780c */ /* 0x000fe20003f06070 */
[----:B------:R-:W-:Y:S01]  /*0460*/  IMAD.MOV R8, RZ, RZ, -R7 ;  /* 0x000000ffff087224 */ /* 0x000fe200078e0a07 */
[----:B------:R-:W-:Y:S01]  /*0470*/  LOP3.LUT R25, R9, 0x6, RZ, 0xc0, !PT ;  /* 0x0000000609197812 */ /* 0x000fe200078ec0ff */
[----:B------:R-:W-:-:S03]  /*0480*/  IMAD.MOV.U32 R19, RZ, RZ, RZ ;  /* 0x000000ffff137224 */ /* 0x000fc600078e00ff */
[----:B------:R-:W-:-:S07]  /*0490*/  ISETP.NE.AND P1, PT, R25, RZ, PT ;  /* 0x000000ff1900720c */ /* 0x000fce0003f25270 */
[----:B------:R-:W-:Y:S06]  /*04a0*/  @!P0 BRA `(.L_x_50) ;  /* 0x00000000009c8947 */ /* 0x000fec0003800000 */
[----:B------:R-:W-:Y:S01]  /*04b0*/  LEA R12, R7, R4, 0x1 ;  /* 0x00000004070c7211 */ /* 0x000fe200078e08ff */
[----:B------:R-:W-:Y:S01]  /*04c0*/  VIADD R11, R3, 0x44c ;  /* 0x0000044c030b7836 */ /* 0x000fe20000000000 */
[----:B------:R-:W-:Y:S02]  /*04d0*/  LOP3.LUT R10, R9, 0xfffffff8, RZ, 0xc0, !PT ;  /* 0xfffffff8090a7812 */ /* 0x000fe400078ec0ff */
[----:B------:R-:W-:Y:S01]  /*04e0*/  MOV R19, RZ ;  /* 0x000000ff00137202 */ /* 0x000fe20000000f00 */
[----:B------:R-:W-:Y:S01]  /*04f0*/  IMAD.U32 R12, R12, 0x4, R5 ;  /* 0x000000040c0c7824 */ /* 0x000fe200078e0005 */
[----:B------:R-:W-:Y:S01]  /*0500*/  LEA R11, R0, R11, 0x18 ;  /* 0x0000000b000b7211 */ /* 0x000fe200078ec0ff */
[----:B------:R-:W-:Y:S02]  /*0510*/  IMAD.MOV R10, RZ, RZ, -R10 ;  /* 0x000000ffff0a7224 */ /* 0x000fe400078e0a0a */
[----:B------:R-:W-:Y:S01]  /*0520*/  VIADD R12, R12, 0xfffffff4 ;  /* 0xfffffff40c0c7836 */ /* 0x000fe20000000000 */
[----:B------:R-:W-:-:S07]  /*0530*/  IADD3 R11, PT, PT, R11, 0x10, RZ ;  /* 0x000000100b0b7810 */ /* 0x000fce0007ffe0ff */
.L_x_51:
        /* <DEDUP_REMOVED lines=22> */
[----:B-----5:R-:W-:Y:S01]  /*06a0*/  IADD3 R11, PT, PT, R11, 0x20, RZ ;  /* 0x000000200b0b7810 */ /* 0x020fe20007ffe0ff */
[----:B---3--:R-:W-:Y:S01]  /*06b0*/  FFMA R13, R16, R15, R13 ;  /* 0x0000000f100d7223 */ /* 0x008fe2000000000d */
[----:B--2---:R-:W-:-:S03]  /*06c0*/  VIADD R12, R12, 0xffffffe0 ;  /* 0xffffffe00c0c7836 */ /* 0x004fc60000000000 */
[----:B----4-:R-:W-:-:S04]  /*06d0*/  FFMA R18, R18, R17, R13 ;  /* 0x0000001112127223 */ /* 0x010fc8000000000d */
[----:B0-----:R-:W-:-:S04]  /*06e0*/  FFMA R18, R19, R20, R18 ;  /* 0x0000001413127223 */ /* 0x001fc80000000012 */
[----:B-1----:R-:W-:-:S04]  /*06f0*/  FFMA R18, R23, R24, R18 ;  /* 0x0000001817127223 */ /* 0x002fc80000000012 */
[----:B------:R-:W-:Y:S01]  /*0700*/  FFMA R19, R21, R22, R18 ;  /* 0x0000001615137223 */ /* 0x000fe20000000012 */
[----:B------:R-:W-:Y:S06]  /*0710*/  @P0 BRA `(.L_x_51) ;  /* 0xfffffffc00880947 */ /* 0x000fec000383ffff */
.L_x_50:
[----:B------:R-:W-:Y:S05]  /*0720*/  @!P1 BRA `(.L_x_49) ;  /* 0x0000000000a49947 */ /* 0x000fea0003800000 */
[----:B------:R-:W-:Y:S02]  /*0730*/  ISETP.GE.U32.AND P0, PT, R25, 0x4, PT ;  /* 0x000000041900780c */ /* 0x000fe40003f06070 */
[----:B------:R-:W-:-:S11]  /*0740*/  LOP3.LUT P1, RZ, R9, 0x2, RZ, 0xc0, !PT ;  /* 0x0000000209ff7812 */ /* 0x000fd6000782c0ff */
[----:B------:R-:W-:Y:S05]  /*0750*/  @!P0 BRA `(.L_x_52) ;  /* 0x00000000004c8947 */ /* 0x000fea0003800000 */
[----:B------:R-:W-:Y:S01]  /*0760*/  VIADD R11, R3, 0x44c ;  /* 0x0000044c030b7836 */ /* 0x000fe20000000000 */
[----:B------:R-:W-:Y:S01]  /*0770*/  IADD3 R9, PT, PT, R8, R7, RZ ;  /* 0x0000000708097210 */ /* 0x000fe20007ffe0ff */
[----:B------:R-:W-:Y:S02]  /*0780*/  IMAD.IADD R10, R6, 0x1, -R8 ;  /* 0x00000001060a7824 */ /* 0x000fe400078e0a08 */
[----:B------:R-:W-:Y:S01]  /*0790*/  VIADD R8, R8, 0x4 ;  /* 0x0000000408087836 */ /* 0x000fe20000000000 */
[----:B------:R-:W-:Y:S01]  /*07a0*/  LEA R12, R0, R11, 0x18 ;  /* 0x0000000b000c7211 */ /* 0x000fe200078ec0ff */
[----:B------:R-:W-:-:S03]  /*07b0*/  IMAD R10, R10, 0x4, R5 ;  /* 0x000000040a0a7824 */ /* 0x000fc600078e0205 */
[----:B------:R-:W-:Y:S02]  /*07c0*/  LEA R9, R9, R12, 0x2 ;  /* 0x0000000c09097211 */ /* 0x000fe400078e10ff */
        /* <DEDUP_REMOVED lines=12> */
.L_x_52:
[----:B------:R-:W-:Y:S05]  /*0890*/  @!P1 BRA `(.L_x_49) ;  /* 0x0000000000489947 */ /* 0x000fea0003800000 */
[----:B------:R-:W0:Y:S01]  /*08a0*/  LDCU.U16 UR5, c[0x0][0x3b0] ;  /* 0x00007600ff0577ac */ /* 0x000e220008000400 */
[----:B------:R-:W-:Y:S01]  /*08b0*/  VIADD R11, R3, 0x44c ;  /* 0x0000044c030b7836 */ /* 0x000fe20000000000 */
[----:B------:R-:W-:Y:S01]  /*08c0*/  IADD3 R9, PT, PT, R8, R7, RZ ;  /* 0x0000000708097210 */ /* 0x000fe20007ffe0ff */
[----:B------:R-:W-:-:S03]  /*08d0*/  IMAD.IADD R8, R6, 0x1, -R8 ;  /* 0x0000000106087824 */ /* 0x000fc600078e0a08 */
[----:B------:R-:W-:Y:S01]  /*08e0*/  LEA R10, R0, R11, 0x18 ;  /* 0x0000000b000a7211 */ /* 0x000fe200078ec0ff */
[----:B------:R-:W-:-:S03]  /*08f0*/  IMAD R8, R8, 0x4, R5 ;  /* 0x0000000408087824 */ /* 0x000fc600078e0205 */
[----:B------:R-:W-:Y:S01]  /*0900*/  LEA R9, R9, R10, 0x2 ;  /* 0x0000000a09097211 */ /* 0x000fe200078e10ff */
[----:B0-----:R-:W-:-:S04]  /*0910*/  USHF.L.U32 UR5, UR5, 0x1, URZ ;  /* 0x0000000105057899 */ /* 0x001fc800080006ff */
[----:B------:R-:W-:-:S04]  /*0920*/  ULOP3.LUT UR5, UR5, 0x2, URZ, 0xe2, !UPT ;  /* 0x0000000205057892 */ /* 0x000fc8000f8ee2ff */
[----:B------:R-:W-:-:S12]  /*0930*/  UIADD3 UR5, UPT, UPT, -UR5, URZ, URZ ;  /* 0x000000ff05057290 */ /* 0x000fd8000fffe1ff */
.L_x_53:
[----:B------:R0:W-:Y:S01]  /*0940*/  LDS R10, [R8] ;  /* 0x00000000080a7984 */ /* 0x0001e20000000800 */
[----:B------:R-:W-:-:S03]  /*0950*/  UIADD3 UR5, UPT, UPT, UR5, 0x1, URZ ;  /* 0x0000000105057890 */ /* 0x000fc6000fffe0ff */
[----:B------:R1:W2:Y:S01]  /*0960*/  LDS R11, [R9] ;  /* 0x00000000090b7984 */ /* 0x0002a20000000800 */
[----:B------:R-:W-:Y:S01]  /*0970*/  UISETP.NE.AND UP0, UPT, UR5, URZ, UPT ;  /* 0x000000ff0500728c */ /* 0x000fe2000bf05270 */
[----:B0-----:R-:W-:Y:S02]  /*0980*/  VIADD R8, R8, 0xfffffffc ;  /* 0xfffffffc08087836 */ /* 0x001fe40000000000 */
[----:B-1----:R-:W-:Y:S02]  /*0990*/  VIADD R9, R9, 0x4 ;  /* 0x0000000409097836 */ /* 0x002fe40000000000 */
[----:B--2---:R-:W-:-:S04]  /*09a0*/  FFMA R19, R10, R11, R19 ;  /* 0x0000000b0a137223 */ /* 0x004fc80000000013 */
[----:B------:R-:W-:Y:S05]  /*09b0*/  BRA.U UP0, `(.L_x_53) ;  /* 0xfffffffd00e07547 */ /* 0x000fea000b83ffff */
.L_x_49:
[----:B------:R-:W0:Y:S01]  /*09c0*/  LDC.64 R8, c[0x0][0x390] ;  /* 0x0000e400ff087b82 */ /* 0x000e220000000a00 */
[----:B------:R-:W-:Y:S01]  /*09d0*/  UISETP.GE.AND UP0, UPT, UR7, URZ, UPT ;  /* 0x000000ff0700728c */ /* 0x000fe2000bf06270 */
[----:B------:R-:W-:Y:S01]  /*09e0*/  MOV R11, RZ ;  /* 0x000000ff000b7202 */ /* 0x000fe20000000f00 */
[----:B0-----:R-:W-:-:S05]  /*09f0*/  IMAD.WIDE R8, R2, 0x4, R8 ;  /* 0x0000000402087825 */ /* 0x001fca00078e0208 */
[----:B------:R0:W-:Y:S02]  /*0a00*/  STG.E desc[UR8][R8.64], R19 ;  /* 0x0000001308007986 */ /* 0x0001e4000c101908 */
[----:B------:R-:W-:Y:S05]  /*0a10*/  BRA.U !UP0, `(.L_x_54) ;  /* 0x0000000508707547 */ /* 0x000fea000b800000 */
[----:B------:R-:W-:Y:S01]  /*0a20*/  UISETP.GE.U32.AND UP2, UPT, UR7, 0x4, UPT ;  /* 0x000000040700788c */ /* 0x000fe2000bf46070 */
[----:B0-----:R-:W-:Y:S01]  /*0a30*/  VIADD R9, R3, 0x47c ;  /* 0x0000047c03097836 */ /* 0x001fe20000000000 */
[----:B------:R-:W-:Y:S01]  /*0a40*/  UIADD3 UR10, UPT, UPT, -UR7, URZ, URZ ;  /* 0x000000ff070a7290 */ /* 0x000fe2000fffe1ff */
[----:B------:R-:W-:Y:S01]  /*0a50*/  IMAD.MOV.U32 R18, RZ, RZ, RZ ;  /* 0x000000ffff127224 */ /* 0x000fe200078e00ff */
[----:B------:R-:W-:Y:S02]  /*0a60*/  ULOP3.LUT UR5, UR4, 0x6, URZ, 0xc0, !UPT ;  /* 0x0000000604057892 */ /* 0x000fe4000f8ec0ff */
[----:B------:R-:W-:Y:S01]  /*0a70*/  ULOP3.LUT UR6, UR7, 0x1, URZ, 0xc0, !UPT ;  /* 0x0000000107067892 */ /* 0x000fe2000f8ec0ff */
[----:B------:R-:W-:Y:S01]  /*0a80*/  LEA R8, R0, R9, 0x18 ;  /* 0x0000000900087211 */ /* 0x000fe200078ec0ff */
[----:B------:R-:W-:Y:S01]  /*0a90*/  UISETP.GE.U32.AND UP0, UPT, UR5, 0x3, UPT ;  /* 0x000000030500788c */ /* 0x000fe2000bf06070 */
[----:B------:R-:W-:Y:S01]  /*0aa0*/  MOV R9, UR10 ;  /* 0x0000000a00097c02 */ /* 0x000fe20008000f00 */
[----:B------:R-:W-:Y:S01]  /*0ab0*/  UISETP.NE.U32.AND UP1, UPT, UR6, 0x1, UPT ;  /* 0x000000010600788c */ /* 0x000fe2000bf25070 */
[----:B------:R-:W-:Y:S10]  /*0ac0*/  BRA.U !UP2, `(.L_x_55) ;  /* 0x000000010aa07547 */ /* 0x000ff4000b800000 */
[----:B------:R-:W-:Y:S01]  /*0ad0*/  IADD3 R4, PT, PT, R7, UR7, R4 ;  /* 0x0000000707047c10 */ /* 0x000fe2000fffe004 */
[----:B------:R-:W-:Y:S01]  /*0ae0*/  VIADD R7, R3, 0x47c ;  /* 0x0000047c03077836 */ /* 0x000fe20000000000 */
[----:B------:R-:W-:Y:S01]  /*0af0*/  UIADD3 UR4, UPT, UPT, UR4, 0x1, URZ ;  /* 0x0000000104047890 */ /* 0x000fe2000fffe0ff */
[----:B------:R-:W-:Y:S02]  /*0b00*/  HFMA2 R18, -RZ, RZ, 0, 0 ;  /* 0x00000000ff127431 */ /* 0x000fe400000001ff */
[----:B------:R-:W-:Y:S01]  /*0b10*/  IMAD R4, R4, 0x4, R5 ;  /* 0x0000000404047824 */ /* 0x000fe200078e0205 */
[----:B------:R-:W-:Y:S01]  /*0b20*/  LEA R10, R0, R7, 0x18 ;  /* 0x00000007000a7211 */ /* 0x000fe200078ec0ff */
[----:B------:R-:W-:Y:S02]  /*0b30*/  ULOP3.LUT UR4, UR4, 0xfffffff8, URZ, 0xc0, !UPT ;  /* 0xfffffff804047892 */ /* 0x000fe4000f8ec0ff */
[----:B------:R-:W-:Y:S02]  /*0b40*/  VIADD R7, R4, 0xfffffff4 ;  /* 0xfffffff404077836 */ /* 0x000fe40000000000 */
[----:B------:R-:W-:Y:S01]  /*0b50*/  VIADD R4, R10, 0x10 ;  /* 0x000000100a047836 */ /* 0x000fe20000000000 */
[----:B------:R-:W-:-:S12]  /*0b60*/  UIADD3 UR4, UPT, UPT, -UR4, URZ, URZ ;  /* 0x000000ff04047290 */ /* 0x000fd8000fffe1ff */
.L_x_56:
[----:B------:R-:W-:Y:S01]  /*0b70*/  LDS R19, [R7+0xc] ;  /* 0x00000c0007137984 */ /* 0x000fe20000000800 */
[----:B------:R-:W-:Y:S01]  /*0b80*/  UIADD3 UR4, UPT, UPT, UR4, 0x8, URZ ;  /* 0x0000000804047890 */ /* 0x000fe2000fffe0ff */
[----:B------:R-:W-:Y:S02]  /*0b90*/  IADD3 R9, PT, PT, R9, 0x8, RZ ;  /* 0x0000000809097810 */ /* 0x000fe40007ffe0ff */
[----:B------:R-:W0:Y:S01]  /*0ba0*/  LDS R20, [R4+-0x10] ;  /* 0xfffff00004147984 */ /* 0x000e220000000800 */
[----:B------:R-:W-:-:S03]  /*0bb0*/  UISETP.NE.AND UP2, UPT, UR4, URZ, UPT ;  /* 0x000000ff0400728c */ /* 0x000fc6000bf45270 */
        /* <DEDUP_REMOVED lines=19> */
[----:B------:R-:W-:-:S03]  /*0cf0*/  VIADD R7, R7, 0xffffffe0 ;  /* 0xffffffe007077836 */ /* 0x000fc60000000000 */
[----:B----4-:R-:W-:-:S04]  /*0d00*/  FFMA R17, R16, R17, R19 ;  /* 0x0000001110117223 */ /* 0x010fc80000000013 */
[----:B-----5:R-:W-:-:S04]  /*0d10*/  FFMA R15, R14, R15, R17 ;  /* 0x0000000f0e0f7223 */ /* 0x020fc80000000011 */
[----:B0-----:R-:W-:-:S04]  /*0d20*/  FFMA R13, R12, R13, R15 ;  /* 0x0000000d0c0d7223 */ /* 0x001fc8000000000f */
[----:B------:R-:W-:Y:S01]  /*0d30*/  FFMA R18, R10, R11, R13 ;  /* 0x0000000b0a127223 */ /* 0x000fe2000000000d */
[----:B------:R-:W-:Y:S06]  /*0d40*/  BRA.U UP2, `(.L_x_56) ;  /* 0xfffffffd02887547 */ /* 0x000fec000b83ffff */
.L_x_55:
[----:B------:R-:W-:Y:S05]  /*0d50*/  BRA.U !UP0, `(.L_x_57) ;  /* 0x00000001084c7547 */ /* 0x000fea000b800000 */
[----:B------:R-:W-:Y:S01]  /*0d60*/  IADD3 R11, PT, PT, R3, 0x47c, RZ ;  /* 0x0000047c030b7810 */ /* 0x000fe20007ffe0ff */
[----:B------:R-:W-:Y:S02]  /*0d70*/  IMAD.IADD R4, R6, 0x1, -R9 ;  /* 0x0000000106047824 */ /* 0x000fe400078e0a09 */
[C---:B------:R-:W-:Y:S01]  /*0d80*/  VIADD R7, R9.reuse, UR7 ;  /* 0x0000000709077c36 */ /* 0x040fe20008000000 */
[----:B------:R-:W-:Y:S02]  /*0d90*/  LEA R10, R0, R11, 0x18 ;  /* 0x0000000b000a7211 */ /* 0x000fe400078ec0ff */
[----:B------:R-:W-:Y:S02]  /*0da0*/  LEA R4, R4, R5, 0x2 ;  /* 0x0000000504047211 */ /* 0x000fe400078e10ff */
[----:B------:R-:W-:Y:S01]  /*0db0*/  IADD3 R9, PT, PT, R9, 0x4, RZ ;  /* 0x0000000409097810 */ /* 0x000fe20007ffe0ff */
        /* <DEDUP_REMOVED lines=13> */
.L_x_57:
[----:B------:R-:W-:Y:S05]  /*0e90*/  BRA.U UP1, `(.L_x_58) ;  /* 0x0000000101347547 */ /* 0x000fea000b800000 */
[----:B------:R-:W-:Y:S01]  /*0ea0*/  VIADD R7, R3, 0x47c ;  /* 0x0000047c03077836 */ /* 0x000fe20000000000 */
[C---:B------:R-:W-:Y:S01]  /*0eb0*/  IADD3 R3, PT, PT, R9.reuse, UR7, RZ ;  /* 0x0000000709037c10 */ /* 0x040fe2000fffe0ff */
        /* <DEDUP_REMOVED lines=8> */
[----:B------:R-:W1:Y:S01]  /*0f40*/  LDS R0, [R4+-0x4] ;  /* 0xfffffc0004007984 */ /* 0x000e620000000800 */
[----:B0-----:R-:W-:-:S04]  /*0f50*/  FFMA R3, R11, R3, R18 ;  /* 0x000000030b037223 */ /* 0x001fc80000000012 */
[----:B-1----:R-:W-:-:S07]  /*0f60*/  FFMA R18, R10, R0, R3 ;  /* 0x000000000a127223 */ /* 0x002fce0000000003 */
.L_x_58:
[----:B------:R-:W-:Y:S01]  /*0f70*/  IMAD.IADD R6, R6, 0x1, -R9 ;  /* 0x0000000106067824 */ /* 0x000fe200078e0a09 */
[----:B------:R-:W-:-:S03]  /*0f80*/  IADD3 R9, PT, PT, R9, UR7, RZ ;  /* 0x0000000709097c10 */ /* 0x000fc6000fffe0ff */
[----:B------:R-:W-:Y:S01]  /*0f90*/  IMAD R6, R6, 0x4, R5 ;  /* 0x0000000406067824 */ /* 0x000fe200078e0205 */
[----:B------:R-:W-:-:S04]  /*0fa0*/  LEA R8, R9, R8, 0x2 ;  /* 0x0000000809087211 */ /* 0x000fc800078e10ff */
[----:B------:R-:W-:Y:S04]  /*0fb0*/  LDS R11, [R6] ;  /* 0x00000000060b7984 */ /* 0x000fe80000000800 */
[----:B------:R-:W0:Y:S02]  /*0fc0*/  LDS R8, [R8] ;  /* 0x0000000008087984 */ /* 0x000e240000000800 */
[----:B0-----:R-:W-:-:S07]  /*0fd0*/  FFMA R11, R11, R8, R18 ;  /* 0x000000080b0b7223 */ /* 0x001fce0000000012 */
.L_x_54:
[----:B------:R-:W1:Y:S02]  /*0fe0*/  LDC.64 R4, c[0x0][0x398] ;  /* 0x0000e600ff047b82 */ /* 0x000e640000000a00 */
[----:B-1----:R-:W-:-:S05]  /*0ff0*/  IMAD.WIDE R2, R2, 0x4, R4 ;  /* 0x0000000402027825 */ /* 0x002fca00078e0204 */
[----:B------:R-:W-:Y:S01]  /*1000*/  STG.E desc[UR8][R2.64], R11 ;  /* 0x0000000b02007986 */ /* 0x000fe2000c101908 */
[----:B------:R-:W-:Y:S05]  /*1010*/  EXIT ;  /* 0x000000000000794d */ /* 0x000fea0003800000 */
        .weak           $__internal_2_$__cuda_sm3x_div_rn_noftz_f32_slowpath
        .type           $__internal_2_$__cuda_sm3x_div_rn_noftz_f32_slowpath,@function
        .size           $__internal_2_$__cuda_sm3x_div_rn_noftz_f32_slowpath,(.L_x_88 - $__internal_2_$__cuda_sm3x_div_rn_noftz_f32_slowpath)
$__internal_2_$__cuda_sm3x_div_rn_noftz_f32_slowpath:
[----:B------:R-:W-:Y:S01]  /*1020*/  SHF.R.U32.HI R7, RZ, 0x17, R3 ;  /* 0x00000017ff077819 */ /* 0x000fe20000011603 */
[----:B------:R-:W-:Y:S01]  /*1030*/  BSSY.RECONVERGENT B1, `(.L_x_59) ;  /* 0x0000064000017945 */ /* 0x000fe20003800200 */
[--C-:B------:R-:W-:Y:S01]  /*1040*/  SHF.R.U32.HI R5, RZ, 0x17, R0.reuse ;  /* 0x00000017ff057819 */ /* 0x100fe20000011600 */
[----:B------:R-:W-:Y:S01]  /*1050*/  IMAD.MOV.U32 R8, RZ, RZ, R0 ;  /* 0x000000ffff087224 */ /* 0x000fe200078e0000 */
[----:B------:R-:W-:Y:S02]  /*1060*/  LOP3.LUT R7, R7, 0xff, RZ, 0xc0, !PT ;  /* 0x000000ff07077812 */ /* 0x000fe400078ec0ff */
[----:B------:R-:W-:Y:S02]  /*1070*/  LOP3.LUT R5, R5, 0xff, RZ, 0xc0, !PT ;  /* 0x000000ff05057812 */ /* 0x000fe400078ec0ff */
[----:B------:R-:W-:Y:S01]  /*1080*/  MOV R9, R3 ;  /* 0x0000000300097202 */ /* 0x000fe20000000f00 */
[----:B------:R-:W-:Y:S01]  /*1090*/  VIADD R12, R7, 0xffffffff ;  /* 0xffffffff070c7836 */ /* 0x000fe20000000000 */
[----:B------:R-:W-:-:S04]  /*10a0*/  IADD3 R11, PT, PT, R5, -0x1, RZ ;  /* 0xffffffff050b7810 */ /* 0x000fc80007ffe0ff */
        /* <DEDUP_REMOVED lines=22> */
[----:B------:R-:W-:Y:S01]  /*1210*/  @P0 MOV R10, RZ ;  /* 0x000000ff000a0202 */ /* 0x000fe20000000f00 */
[----:B------:R-:W-:Y:S02]  /*1220*/  @!P0 IMAD.MOV.U32 R10, RZ, RZ, -0x40 ;  /* 0xffffffc0ff0a8424 */ /* 0x000fe400078e00ff */
[----:B------:R-:W-:Y:S01]  /*1230*/  @!P0 FFMA R8, R0, 1.84467440737095516160e+19, RZ ;  /* 0x5f80000000088823 */ /* 0x000fe200000000ff */
[----:B------:R-:W-:Y:S02]  /*1240*/  @!P1 FFMA R9, R3, 1.84467440737095516160e+19, RZ ;  /* 0x5f80000003099823 */ /* 0x000fe400000000ff */
[----:B------:R-:W-:-:S07]  /*1250*/  @!P1 IADD3 R10, PT, PT, R10, 0x40, RZ ;  /* 0x000000400a0a9810 */ /* 0x000fce0007ffe0ff */
.L_x_60:
[----:B------:R-:W-:Y:S01]  /*1260*/  LEA R0, R7, 0xc0800000, 0x17 ;  /* 0xc080000007007811 */ /* 0x000fe200078eb8ff */
[----:B------:R-:W-:Y:S01]  /*1270*/  BSSY.RECONVERGENT B2, `(.L_x_65) ;  /* 0x0000036000027945 */ /* 0x000fe20003800200 */
[----:B------:R-:W-:-:S03]  /*1280*/  IADD3 R5, PT, PT, R5, -0x7f, RZ ;  /* 0xffffff8105057810 */ /* 0x000fc60007ffe0ff */
[----:B------:R-:W-:Y:S02]  /*1290*/  IMAD.IADD R9, R9, 0x1, -R0 ;  /* 0x0000000109097824 */ /* 0x000fe400078e0a00 */
[C---:B------:R-:W-:Y:S01]  /*12a0*/  IMAD R0, R5.reuse, -0x800000, R8 ;  /* 0xff80000005007824 */ /* 0x040fe200078e0208 */
[----:B------:R-:W-:Y:S01]  /*12b0*/  IADD3 R5, PT, PT, R5, 0x7f, -R7 ;  /* 0x0000007f05057810 */ /* 0x000fe20007ffe807 */
[----:B------:R-:W0:Y:S01]  /*12c0*/  MUFU.RCP R3, R9 ;  /* 0x0000000900037308 */ /* 0x000e220000001000 */
[----:B------:R-:W-:-:S03]  /*12d0*/  FADD.FTZ R11, -R9, -RZ ;  /* 0x800000ff090b7221 */ /* 0x000fc60000010100 */
[----:B------:R-:W-:Y:S02]  /*12e0*/  IMAD.IADD R5, R5, 0x1, R10 ;  /* 0x0000000105057824 */ /* 0x000fe400078e020a */
        /* <DEDUP_REMOVED lines=8> */
[----:B------:R-:W-:-:S04]  /*1370*/  LOP3.LUT R3, R3, 0xff, RZ, 0xc0, !PT ;  /* 0x000000ff03037812 */ /* 0x000fc800078ec0ff */
[----:B------:R-:W-:-:S05]  /*1380*/  IADD3 R7, PT, PT, R3, R5, RZ ;  /* 0x0000000503077210 */ /* 0x000fca0007ffe0ff */
        /* <DEDUP_REMOVED lines=28> */
[----:B------:R-:W-:-:S04]  /*1550*/  LOP3.LUT R3, R3, R8, RZ, 0xc0, !PT ;  /* 0x0000000803037212 */ /* 0x000fc800078ec0ff */
[----:B------:R-:W-:-:S04]  /*1560*/  IADD3 R3, PT, PT, R10, R3, RZ ;  /* 0x000000030a037210 */ /* 0x000fc80007ffe0ff */
[----:B------:R-:W-:Y:S01]  /*1570*/  LOP3.LUT R0, R3, R0, RZ, 0xfc, !PT ;  /* 0x0000000003007212 */ /* 0x000fe200078efcff */
[----:B------:R-:W-:Y:S06]  /*1580*/  BRA `(.L_x_68) ;  /* 0x0000000000107947 */ /* 0x000fec0003800000 */
.L_x_67:
[----:B------:R-:W-:-:S04]  /*1590*/  LOP3.LUT R0, R0, 0x80000000, RZ, 0xc0, !PT ;  /* 0x8000000000007812 */ /* 0x000fc800078ec0ff */
[----:B------:R-:W-:Y:S01]  /*15a0*/  LOP3.LUT R0, R0, 0x7f800000, RZ, 0xfc, !PT ;  /* 0x7f80000000007812 */ /* 0x000fe200078efcff */
[----:B------:R-:W-:Y:S06]  /*15b0*/  BRA `(.L_x_68) ;  /* 0x0000000000047947 */ /* 0x000fec0003800000 */
.L_x_66:
[----:B------:R-:W-:-:S07]  /*15c0*/  IMAD R0, R5, 0x800000, R0 ;  /* 0x0080000005007824 */ /* 0x000fce00078e0200 */
.L_x_68:
[----:B------:R-:W-:Y:S05]  /*15d0*/  BSYNC.RECONVERGENT B2 ;  /* 0x0000000000027941 */ /* 0x000fea0003800200 */
.L_x_65:
[----:B------:R-:W-:Y:S05]  /*15e0*/  BRA `(.L_x_69) ;  /* 0x0000000000207947 */ /* 0x000fea0003800000 */
.L_x_64:
[----:B------:R-:W-:-:S04]  /*15f0*/  LOP3.LUT R0, R9, 0x80000000, R8, 0x48, !PT ;  /* 0x8000000009007812 */ /* 0x000fc800078e4808 */
[----:B------:R-:W-:Y:S01]  /*1600*/  LOP3.LUT R0, R0, 0x7f800000, RZ, 0xfc, !PT ;  /* 0x7f80000000007812 */ /* 0x000fe200078efcff */
[----:B------:R-:W-:Y:S06]  /*1610*/  BRA `(.L_x_69) ;  /* 0x0000000000147947 */ /* 0x000fec0003800000 */
.L_x_63:
[----:B------:R-:W-:Y:S01]  /*1620*/  LOP3.LUT R0, R9, 0x80000000, R8, 0x48, !PT ;  /* 0x8000000009007812 */ /* 0x000fe200078e4808 */
[----:B------:R-:W-:Y:S06]  /*1630*/  BRA `(.L_x_69) ;  /* 0x00000000000c7947 */ /* 0x000fec0003800000 */
.L_x_62:
[----:B------:R-:W0:Y:S01]  /*1640*/  MUFU.RSQ R0, -QNAN ;  /* 0xffc0000000007908 */ /* 0x000e220000001400 */
[----:B------:R-:W-:Y:S05]  /*1650*/  BRA `(.L_x_69) ;  /* 0x0000000000047947 */ /* 0x000fea0003800000 */
.L_x_61:
[----:B------:R-:W-:-:S07]  /*1660*/  FADD.FTZ R0, R0, R3 ;  /* 0x0000000300007221 */ /* 0x000fce0000010000 */
.L_x_69:
[----:B------:R-:W-:Y:S05]  /*1670*/  BSYNC.RECONVERGENT B1 ;  /* 0x0000000000017941 */ /* 0x000fea0003800200 */
.L_x_59:
[----:B------:R-:W-:-:S04]  /*1680*/  HFMA2 R7, -RZ, RZ, 0, 0 ;  /* 0x00000000ff077431 */ /* 0x000fc800000001ff */
[----:B0-----:R-:W-:Y:S05]  /*1690*/  RET.REL.NODEC R6 `(_Z15convRowGPU_combPfS_S_S_S_S_iii) ;  /* 0xffffffe806587950 */ /* 0x001fea0003c3ffff */
.L_x_70:
        /* <DEDUP_REMOVED lines=14> */
.L_x_88:


//--------------------- .text._Z14convRowGPU_varPfS_S_ii --------------------------
	.section	.text._Z14convRowGPU_varPfS_S_ii,"ax",@progbits
	.align	128
        .global         _Z14convRowGPU_varPfS_S_ii
        .type           _Z14convRowGPU_varPfS_S_ii,@function
        .size           _Z14convRowGPU_varPfS_S_ii,(.L_x_89 - _Z14convRowGPU_varPfS_S_ii)
        .other          _Z14convRowGPU_varPfS_S_ii,@"STO_CUDA_ENTRY STV_DEFAULT"
_Z14convRowGPU_varPfS_S_ii:
.text._Z14convRowGPU_varPfS_S_ii:
        /* <DEDUP_REMOVED lines=16> */
.L_x_72:
[----:B------:R-:W-:Y:S05]  /*0100*/  BSYNC.RECONVERGENT B0 ;  /* 0x0000000000007941 */ /* 0x000fea0003800200 */
.L_x_71:
[----:B------:R-:W0:Y:S01]  /*0110*/  S2UR UR4, SR_CTAID.X ;  /* 0x00000000000479c3 */ /* 0x000e220000002500 */
[----:B------:R-:W2:Y:S07]  /*0120*/  LDCU.64 UR6, c[0x0][0x358] ;  /* 0x00006b00ff0677ac */ /* 0x000eae0008000a00 */
[----:B------:R-:W3:Y:S01]  /*0130*/  LDC.64 R6, c[0x0][0x380] ;  /* 0x0000e000ff067b82 */ /* 0x000ee20000000a00 */
[----:B01----:R-:W-:-:S04]  /*0140*/  IMAD R3, R2, UR4, R5 ;  /* 0x0000000402037c24 */ /* 0x003fc8000f8e0205 */
[----:B---3--:R-:W-:-:S05]  /*0150*/  IMAD.WIDE R6, R3, 0x4, R6 ;  /* 0x0000000403067825 */ /* 0x008fca00078e0206 */
[----:B--2---:R-:W2:Y:S01]  /*0160*/  LDG.E R0, desc[UR6][R6.64] ;  /* 0x0000000606007981 */ /* 0x004ea2000c1e1900 */
[----:B------:R-:W-:Y:S01]  /*0170*/  BSSY.RECONVERGENT B0, `(.L_x_73) ;  /* 0x000000c000007945 */ /* 0x000fe20003800200 */
[----:B--2---:R-:W-:-:S05]  /*0180*/  VIADD R2, R0, 0x1800000 ;  /* 0x0180000000027836 */ /* 0x004fca0000000000 */
[----:B------:R-:W-:-:S04]  /*0190*/  LOP3.LUT R2, R2, 0x7f800000, RZ, 0xc0, !PT ;  /* 0x7f80000002027812 */ /* 0x000fc800078ec0ff */
[----:B------:R-:W-:-:S13]  /*01a0*/  ISETP.GT.U32.AND P0, PT, R2, 0x1ffffff, PT ;  /* 0x01ffffff0200780c */ /* 0x000fda0003f04070 */
[----:B------:R-:W-:Y:S05]  /*01b0*/  @P0 BRA `(.L_x_74) ;  /* 0x00000000000c0947 */ /* 0x000fea0003800000 */
[----:B------:R-:W-:-:S07]  /*01c0*/  MOV R4, 0x1e0 ;  /* 0x000001e000047802 */ /* 0x000fce0000000f00 */
[----:B------:R-:W-:Y:S05]  /*01d0*/  CALL.REL.NOINC `($__internal_3_$__cuda_sm20_rcp_rn_f32_slowpath) ;  /* 0x0000000400d47944 */ /* 0x000fea0003c00000 */
[----:B------:R-:W-:Y:S05]  /*01e0*/  BRA `(.L_x_75) ;  /* 0x0000000000107947 */ /* 0x000fea0003800000 */
.L_x_74:
[----:B------:R-:W0:Y:S02]  /*01f0*/  MUFU.RCP R7, R0 ;  /* 0x0000000000077308 */ /* 0x000e240000001000 */
[----:B0-----:R-:W-:-:S04]  /*0200*/  FFMA R2, R0, R7, -1 ;  /* 0xbf80000000027423 */ /* 0x001fc80000000007 */
[----:B------:R-:W-:-:S04]  /*0210*/  FADD.FTZ R2, -R2, -RZ ;  /* 0x800000ff02027221 */ /* 0x000fc80000010100 */
[----:B------:R-:W-:-:S07]  /*0220*/  FFMA R8, R7, R2, R7 ;  /* 0x0000000207087223 */ /* 0x000fce0000000007 */
.L_x_75:
[----:B------:R-:W-:Y:S05]  /*0230*/  BSYNC.RECONVERGENT B0 ;  /* 0x0000000000007941 */ /* 0x000fea0003800200 */
.L_x_73:
[----:B------:R-:W0:Y:S02]  /*0240*/  LDC R0, c[0x0][0x398] ;  /* 0x0000e600ff007b82 */ /* 0x000e240000000800 */
[----:B0-----:R-:W-:-:S05]  /*0250*/  IMAD.SHL.U32 R2, R0, 0x2, RZ ;  /* 0x0000000200027824 */ /* 0x001fca00078e00ff */
[----:B------:R-:W-:-:S13]  /*0260*/  ISETP.GE.AND P0, PT, R5, R2, PT ;  /* 0x000000020500720c */ /* 0x000fda0003f06270 */
[----:B------:R-:W0:Y:S02]  /*0270*/  @!P0 LDC.64 R10, c[0x0][0x390] ;  /* 0x0000e400ff0a8b82 */ /* 0x000e240000000a00 */
[----:B0-----:R-:W-:-:S06]  /*0280*/  @!P0 IMAD.WIDE.U32 R10, R5, 0x4, R10 ;  /* 0x00000004050a8825 */ /* 0x001fcc00078e000a */
[----:B------:R0:W2:Y:S01]  /*0290*/  @!P0 LDG.E R11, desc[UR6][R10.64] ;  /* 0x000000060a0b8981 */ /* 0x0000a2000c1e1900 */
[----:B------:R-:W-:Y:S01]  /*02a0*/  MOV R7, 0x400 ;  /* 0x0000040000077802 */ /* 0x000fe20000000f00 */
[----:B------:R-:W-:Y:S01]  /*02b0*/  IMAD.IADD R9, R5, 0x1, R0 ;  /* 0x0000000105097824 */ /* 0x000fe200078e0200 */
[----:B------:R-:W1:Y:S02]  /*02c0*/  S2R R4, SR_CgaCtaId ;  /* 0x0000000000047919 */ /* 0x000e640000008800 */
[----:B------:R-:W-:Y:S01]  /*02d0*/  @!P0 IADD3 R13, PT, PT, R7, 0x10cc, RZ ;  /* 0x000010cc070d8810 */ /* 0x000fe20007ffe0ff */
[----:B0-----:R-:W-:Y:S01]  /*02e0*/  IMAD.MOV.U32 R10, RZ, RZ, RZ ;  /* 0x000000ffff0a7224 */ /* 0x001fe200078e00ff */
[C---:B-1----:R-:W-:Y:S02]  /*02f0*/  LEA R6, R4.reuse, R7, 0x18 ;  /* 0x0000000704067211 */ /* 0x042fe400078ec0ff */
[----:B------:R-:W-:-:S03]  /*0300*/  @!P0 LEA R12, R4, R13, 0x18 ;  /* 0x0000000d040c8211 */ /* 0x000fc600078ec0ff */
[----:B------:R-:W-:Y:S01]  /*0310*/  IMAD R13, R9, 0x4, R6 ;  /* 0x00000004090d7824 */ /* 0x000fe200078e0206 */
[----:B------:R-:W-:-:S04]  /*0320*/  @!P0 LEA R12, R5, R12, 0x2 ;  /* 0x0000000c050c8211 */ /* 0x000fc800078e10ff */
[----:B------:R0:W-:Y:S04]  /*0330*/  STS [R13], R8 ;  /* 0x000000080d007388 */ /* 0x0001e80000000800 */
[----:B--2---:R0:W-:Y:S01]  /*0340*/  @!P0 STS [R12], R11 ;  /* 0x0000000b0c008388 */ /* 0x0041e20000000800 */
[----:B------:R-:W-:Y:S01]  /*0350*/  BAR.SYNC.DEFER_BLOCKING 0x0 ;  /* 0x0000000000007b1d */ /* 0x000fe20000010000 */
[----:B------:R-:W-:-:S13]  /*0360*/  ISETP.GE.AND P0, PT, R0, 0x1, PT ;  /* 0x000000010000780c */ /* 0x000fda0003f06270 */
[----:B0-----:R-:W-:Y:S05]  /*0370*/  @!P0 BRA `(.L_x_76) ;  /* 0x00000004005c8947 */ /* 0x001fea0003800000 */
[----:B------:R-:W-:Y:S01]  /*0380*/  ISETP.GE.U32.AND P0, PT, R0, 0x4, PT ;  /* 0x000000040000780c */ /* 0x000fe20003f06070 */
[----:B------:R-:W-:Y:S01]  /*0390*/  HFMA2 R10, -RZ, RZ, 0, 0 ;  /* 0x00000000ff0a7431 */ /* 0x000fe200000001ff */
[----:B------:R-:W-:Y:S01]  /*03a0*/  LOP3.LUT R24, R2, 0x6, RZ, 0xc0, !PT ;  /* 0x0000000602187812 */ /* 0x000fe200078ec0ff */
[----:B------:R-:W-:-:S03]  /*03b0*/  IMAD.MOV R8, RZ, RZ, -R0 ;  /* 0x000000ffff087224 */ /* 0x000fc600078e0a00 */
[----:B------:R-:W-:-:S07]  /*03c0*/  ISETP.NE.AND P1, PT, R24, RZ, PT ;  /* 0x000000ff1800720c */ /* 0x000fce0003f25270 */
[----:B------:R-:W-:Y:S06]  /*03d0*/  @!P0 BRA `(.L_x_77) ;  /* 0x00000000009c8947 */ /* 0x000fec0003800000 */
[----:B------:R-:W-:Y:S02]  /*03e0*/  VIADD R13, R7, 0x10cc ;  /* 0x000010cc070d7836 */ /* 0x000fe40000000000 */
[----:B------:R-:W-:Y:S01]  /*03f0*/  IMAD R11, R0, 0x2, R5 ;  /* 0x00000002000b7824 */ /* 0x000fe200078e0205 */
[----:B------:R-:W-:Y:S01]  /*0400*/  LOP3.LUT R5, R2, 0xfffffff8, RZ, 0xc0, !PT ;  /* 0xfffffff802057812 */ /* 0x000fe200078ec0ff */
[----:B------:R-:W-:Y:S01]  /*0410*/  IMAD.MOV.U32 R10, RZ, RZ, RZ ;  /* 0x000000ffff0a7224 */ /* 0x000fe200078e00ff */
[----:B------:R-:W-:Y:S02]  /*0420*/  LEA R13, R4, R13, 0x18 ;  /* 0x0000000d040d7211 */ /* 0x000fe400078ec0ff */
[----:B------:R-:W-:Y:S01]  /*0430*/  LEA R12, R11, R6, 0x2 ;  /* 0x000000060b0c7211 */ /* 0x000fe200078e10ff */
[----:B------:R-:W-:Y:S02]  /*0440*/  IMAD.MOV R5, RZ, RZ, -R5 ;  /* 0x000000ffff057224 */ /* 0x000fe400078e0a05 */
[----:B------:R-:W-:Y:S01]  /*0450*/  VIADD R11, R13, 0x10 ;  /* 0x000000100d0b7836 */ /* 0x000fe20000000000 */
[----:B------:R-:W-:-:S07]  /*0460*/  IADD3 R12, PT, PT, R12, -0xc, RZ ;  /* 0xfffffff40c0c7810 */ /* 0x000fce0007ffe0ff */
.L_x_78:
        /* <DEDUP_REMOVED lines=29> */
[----:B------:R-:W-:Y:S06]  /*0640*/  @P0 BRA `(.L_x_78) ;  /* 0xfffffffc00880947 */ /* 0x000fec000383ffff */
.L_x_77:
[----:B------:R-:W-:Y:S05]  /*0650*/  @!P1 BRA `(.L_x_76) ;  /* 0x0000000000a49947 */ /* 0x000fea0003800000 */
[----:B------:R-:W-:Y:S02]  /*0660*/  ISETP.GE.U32.AND P0, PT, R24, 0x4, PT ;  /* 0x000000041800780c */ /* 0x000fe40003f06070 */
[----:B------:R-:W-:-:S11]  /*0670*/  LOP3.LUT P1, RZ, R2, 0x2, RZ, 0xc0, !PT ;  /* 0x0000000202ff7812 */ /* 0x000fd6000782c0ff */
[----:B------:R-:W-:Y:S05]  /*0680*/  @!P0 BRA `(.L_x_79) ;  /* 0x00000000004c8947 */ /* 0x000fea0003800000 */
[----:B------:R-:W-:Y:S01]  /*0690*/  IADD3 R11, PT, PT, R7, 0x10cc, RZ ;  /* 0x000010cc070b7810 */ /* 0x000fe20007ffe0ff */
        /* <DEDUP_REMOVED lines=18> */
.L_x_79:
[----:B------:R-:W-:Y:S05]  /*07c0*/  @!P1 BRA `(.L_x_76) ;  /* 0x0000000000489947 */ /* 0x000fea0003800000 */
[----:B------:R-:W0:Y:S01]  /*07d0*/  LDCU.U16 UR4, c[0x0][0x398] ;  /* 0x00007300ff0477ac */ /* 0x000e220008000400 */
[----:B------:R-:W-:Y:S01]  /*07e0*/  IADD3 R7, PT, PT, R7, 0x10cc, RZ ;  /* 0x000010cc07077810 */ /* 0x000fe20007ffe0ff */
[----:B------:R-:W-:Y:S02]  /*07f0*/  IMAD.IADD R9, R9, 0x1, -R8 ;  /* 0x0000000109097824 */ /* 0x000fe400078e0a08 */
[----:B------:R-:W-:Y:S01]  /*0800*/  IMAD.IADD R0, R8, 0x1, R0 ;  /* 0x0000000108007824 */ /* 0x000fe200078e0200 */
[----:B------:R-:W-:Y:S02]  /*0810*/  LEA R7, R4, R7, 0x18 ;  /* 0x0000000704077211 */ /* 0x000fe400078ec0ff */
[----:B------:R-:W-:-:S03]  /*0820*/  LEA R6, R9, R6, 0x2 ;  /* 0x0000000609067211 */ /* 0x000fc600078e10ff */
[----:B------:R-:W-:Y:S01]  /*0830*/  IMAD R0, R0, 0x4, R7 ;  /* 0x0000000400007824 */ /* 0x000fe200078e0207 */
[----:B0-----:R-:W-:-:S04]  /*0840*/  USHF.L.U32 UR4, UR4, 0x1, URZ ;  /* 0x0000000104047899 */ /* 0x001fc800080006ff */
[----:B------:R-:W-:-:S04]  /*0850*/  ULOP3.LUT UR4, UR4, 0x2, URZ, 0xe2, !UPT ;  /* 0x0000000204047892 */ /* 0x000fc8000f8ee2ff */
[----:B------:R-:W-:-:S12]  /*0860*/  UIADD3 UR4, UPT, UPT, -UR4, URZ, URZ ;  /* 0x000000ff04047290 */ /* 0x000fd8000fffe1ff */
.L_x_80:
[----:B------:R0:W-:Y:S01]  /*0870*/  LDS R5, [R6] ;  /* 0x0000000006057984 */ /* 0x0001e20000000800 */
[----:B------:R-:W-:-:S03]  /*0880*/  UIADD3 UR4, UPT, UPT, UR4, 0x1, URZ ;  /* 0x0000000104047890 */ /* 0x000fc6000fffe0ff */
[----:B------:R1:W2:Y:S01]  /*0890*/  LDS R2, [R0] ;  /* 0x0000000000027984 */ /* 0x0002a20000000800 */
[----:B------:R-:W-:Y:S01]  /*08a0*/  UISETP.NE.AND UP0, UPT, UR4, URZ, UPT ;  /* 0x000000ff0400728c */ /* 0x000fe2000bf05270 */
[----:B0-----:R-:W-:Y:S01]  /*08b0*/  VIADD R6, R6, 0xfffffffc ;  /* 0xfffffffc06067836 */ /* 0x001fe20000000000 */
[----:B-1----:R-:W-:Y:S01]  /*08c0*/  IADD3 R0, PT, PT, R0, 0x4, RZ ;  /* 0x0000000400007810 */ /* 0x002fe20007ffe0ff */
[----:B--2---:R-:W-:-:S06]  /*08d0*/  FFMA R10, R5, R2, R10 ;  /* 0x00000002050a7223 */ /* 0x004fcc000000000a */
[----:B------:R-:W-:Y:S05]  /*08e0*/  BRA.U UP0, `(.L_x_80) ;  /* 0xfffffffd00e07547 */ /* 0x000fea000b83ffff */
.L_x_76:
[----:B------:R-:W0:Y:S02]  /*08f0*/  LDC.64 R4, c[0x0][0x388] ;  /* 0x0000e200ff047b82 */ /* 0x000e240000000a00 */
[----:B0-----:R-:W-:-:S05]  /*0900*/  IMAD.WIDE R2, R3, 0x4, R4 ;  /* 0x0000000403027825 */ /* 0x001fca00078e0204 */
[----:B------:R-:W-:Y:S01]  /*0910*/  STG.E desc[UR6][R2.64], R10 ;  /* 0x0000000a02007986 */ /* 0x000fe2000c101906 */
[----:B------:R-:W-:Y:S05]  /*0920*/  EXIT ;  /* 0x000000000000794d */ /* 0x000fea0003800000 */
        .weak           $__internal_3_$__cuda_sm20_rcp_rn_f32_slowpath
        .type           $__internal_3_$__cuda_sm20_rcp_rn_f32_slowpath,@function
        .size           $__internal_3_$__cuda_sm20_rcp_rn_f32_slowpath,(.L_x_89 - $__internal_3_$__cuda_sm20_rcp_rn_f32_slowpath)
$__internal_3_$__cuda_sm20_rcp_rn_f32_slowpath:
[----:B------:R-:W-:Y:S01]  /*0930*/  IMAD.SHL.U32 R2, R0, 0x2, RZ ;  /* 0x0000000200027824 */ /* 0x000fe200078e00ff */
[----:B------:R-:W-:Y:S04]  /*0940*/  BSSY.RECONVERGENT B1, `(.L_x_81) ;  /* 0x0000030000017945 */ /* 0x000fe80003800200 */
[----:B------:R-:W-:-:S04]  /*0950*/  SHF.R.U32.HI R2, RZ, 0x18, R2 ;  /* 0x00000018ff027819 */ /* 0x000fc80000011602 */
[----:B------:R-:W-:-:S13]  /*0960*/  ISETP.NE.U32.AND P0, PT, R2, RZ, PT ;  /* 0x000000ff0200720c */ /* 0x000fda0003f05070 */
[----:B------:R-:W-:Y:S05]  /*0970*/  @P0 BRA `(.L_x_82) ;  /* 0x0000000000280947 */ /* 0x000fea0003800000 */
[----:B------:R-:W-:-:S05]  /*0980*/  IMAD.SHL.U32 R2, R0, 0x2, RZ ;  /* 0x0000000200027824 */ /* 0x000fca00078e00ff */
[----:B------:R-:W-:-:S13]  /*0990*/  ISETP.NE.AND P0, PT, R2, RZ, PT ;  /* 0x000000ff0200720c */ /* 0x000fda0003f05270 */
[----:B------:R-:W-:Y:S01]  /*09a0*/  @P0 FFMA R7, R0, 1.84467440737095516160e+19, RZ ;  /* 0x5f80000000070823 */ /* 0x000fe200000000ff */
[----:B------:R-:W-:Y:S08]  /*09b0*/  @!P0 MUFU.RCP R6, R0 ;  /* 0x0000000000068308 */ /* 0x000ff00000001000 */
[----:B------:R-:W0:Y:S02]  /*09c0*/  @P0 MUFU.RCP R2, R7 ;  /* 0x0000000700020308 */ /* 0x000e240000001000 */
[----:B0-----:R-:W-:-:S04]  /*09d0*/  @P0 FFMA R8, R7, R2, -1 ;  /* 0xbf80000007080423 */ /* 0x001fc80000000002 */
[----:B------:R-:W-:-:S04]  /*09e0*/  @P0 FADD.FTZ R9, -R8, -RZ ;  /* 0x800000ff08090221 */ /* 0x000fc80000010100 */
[----:B------:R-:W-:-:S04]  /*09f0*/  @P0 FFMA R2, R2, R9, R2 ;  /* 0x0000000902020223 */ /* 0x000fc80000000002 */
[----:B------:R-:W-:Y:S01]  /*0a00*/  @P0 FFMA R6, R2, 1.84467440737095516160e+19, RZ ;  /* 0x5f80000002060823 */ /* 0x000fe200000000ff */
[----:B------:R-:W-:Y:S06]  /*0a10*/  BRA `(.L_x_83) ;  /* 0x0000000000887947 */ /* 0x000fec0003800000 */
.L_x_82:
[----:B------:R-:W-:-:S04]  /*0a20*/  IADD3 R6, PT, PT, R2, -0xfd, RZ ;  /* 0xffffff0302067810 */ /* 0x000fc80007ffe0ff */
[----:B------:R-:W-:-:S13]  /*0a30*/  ISETP.GT.U32.AND P0, PT, R6, 0x1, PT ;  /* 0x000000010600780c */ /* 0x000fda0003f04070 */
[----:B------:R-:W-:Y:S05]  /*0a40*/  @P0 BRA `(.L_x_84) ;  /* 0x0000000000780947 */ /* 0x000fea0003800000 */
[----:B------:R-:W-:Y:S01]  /*0a50*/  LOP3.LUT R7, R0, 0x7fffff, RZ, 0xc0, !PT ;  /* 0x007fffff00077812 */ /* 0x000fe200078ec0ff */
[----:B------:R-:W-:Y:S02]  /*0a60*/  IMAD.MOV.U32 R11, RZ, RZ, 0x3 ;  /* 0x00000003ff0b7424 */ /* 0x000fe400078e00ff */
[----:B------:R-:W-:Y:S01]  /*0a70*/  VIADD R2, R2, 0xffffff04 ;  /* 0xffffff0402027836 */ /* 0x000fe20000000000 */
[----:B------:R-:W-:Y:S02]  /*0a80*/  LOP3.LUT R7, R7, 0x3f800000, RZ, 0xfc, !PT ;  /* 0x3f80000007077812 */ /* 0x000fe400078efcff */
[----:B------:R-:W-:Y:S02]  /*0a90*/  SHF.L.U32 R12, R11, R6, RZ ;  /* 0x000000060b0c7219 */ /* 0x000fe400000006ff */
[----:B------:R-:W0:Y:S02]  /*0aa0*/  MUFU.RCP R8, R7 ;  /* 0x0000000700087308 */ /* 0x000e240000001000 */
[----:B0-----:R-:W-:-:S04]  /*0ab0*/  FFMA R9, R7, R8, -1 ;  /* 0xbf80000007097423 */ /* 0x001fc80000000008 */
[----:B------:R-:W-:-:S04]  /*0ac0*/  FADD.FTZ R9, -R9, -RZ ;  /* 0x800000ff09097221 */ /* 0x000fc80000010100 */
[CCC-:B------:R-:W-:Y:S01]  /*0ad0*/  FFMA.RM R10, R8.reuse, R9.reuse, R8.reuse ;  /* 0x00000009080a7223 */ /* 0x1c0fe20000004008 */
[----:B------:R-:W-:-:S04]  /*0ae0*/  FFMA.RP R9, R8, R9, R8 ;  /* 0x0000000908097223 */ /* 0x000fc80000008008 */
[C---:B------:R-:W-:Y:S02]  /*0af0*/  LOP3.LUT R8, R10.reuse, 0x7fffff, RZ, 0xc0, !PT ;  /* 0x007fffff0a087812 */ /* 0x040fe400078ec0ff */
[----:B------:R-:W-:Y:S02]  /*0b00*/  FSETP.NEU.FTZ.AND P0, PT, R10, R9, PT ;  /* 0x000000090a00720b */ /* 0x000fe40003f1d000 */
[----:B------:R-:W-:Y:S02]  /*0b10*/  LOP3.LUT R9, R8, 0x800000, RZ, 0xfc, !PT ;  /* 0x0080000008097812 */ /* 0x000fe400078efcff */
[----:B------:R-:W-:Y:S02]  /*0b20*/  SEL R8, RZ, 0xffffffff, !P0 ;  /* 0xffffffffff087807 */ /* 0x000fe40004000000 */
[----:B------:R-:W-:-:S03]  /*0b30*/  LOP3.LUT R7, R12, R9, RZ, 0xc0, !PT ;  /* 0x000000090c077212 */ /* 0x000fc600078ec0ff */
[----:B------:R-:W-:Y:S01]  /*0b40*/  IMAD.MOV R8, RZ, RZ, -R8 ;  /* 0x000000ffff087224 */ /* 0x000fe200078e0a08 */
[----:B------:R-:W-:-:S04]  /*0b50*/  SHF.R.U32.HI R7, RZ, R6, R7 ;  /* 0x00000006ff077219 */ /* 0x000fc80000011607 */
[--C-:B------:R-:W-:Y:S02]  /*0b60*/  LOP3.LUT P1, RZ, R8, R6, R9.reuse, 0xf8, !PT ;  /* 0x0000000608ff7212 */ /* 0x100fe4000782f809 */
[C---:B------:R-:W-:Y:S02]  /*0b70*/  LOP3.LUT P0, RZ, R7.reuse, 0x1, RZ, 0xc0, !PT ;  /* 0x0000000107ff7812 */ /* 0x040fe4000780c0ff */
[----:B------:R-:W-:Y:S02]  /*0b80*/  LOP3.LUT P2, RZ, R7, 0x2, RZ, 0xc0, !PT ;  /* 0x0000000207ff7812 */ /* 0x000fe4000784c0ff */
[----:B------:R-:W-:Y:S02]  /*0b90*/  SHF.R.U32.HI R9, RZ, R2, R9 ;  /* 0x00000002ff097219 */ /* 0x000fe40000011609 */
[----:B------:R-:W-:Y:S02]  /*0ba0*/  PLOP3.LUT P0, PT, P0, P1, P2, 0xe0, 0x0 ;  /* 0x000000000000781c */ /* 0x000fe40000703c20 */
[----:B------:R-:W-:-:S02]  /*0bb0*/  LOP3.LUT P1, RZ, R0, 0x7fffff, RZ, 0xc0, !PT ;  /* 0x007fffff00ff7812 */ /* 0x000fc4000782c0ff */
[----:B------:R-:W-:-:S04]  /*0bc0*/  SEL R6, RZ, 0x1, !P0 ;  /* 0x00000001ff067807 */ /* 0x000fc80004000000 */
[----:B------:R-:W-:-:S04]  /*0bd0*/  IADD3 R6, PT, PT, -R6, RZ, RZ ;  /* 0x000000ff06067210 */ /* 0x000fc80007ffe1ff */
[----:B------:R-:W-:-:S13]  /*0be0*/  ISETP.GE.AND P0, PT, R6, RZ, PT ;  /* 0x000000ff0600720c */ /* 0x000fda0003f06270 */
[----:B------:R-:W-:-:S05]  /*0bf0*/  @!P0 IADD3 R9, PT, PT, R9, 0x1, RZ ;  /* 0x0000000109098810 */ /* 0x000fca0007ffe0ff */
[----:B------:R-:W-:-:S05]  /*0c00*/  @!P1 IMAD.SHL.U32 R9, R9, 0x2, RZ ;  /* 0x0000000209099824 */ /* 0x000fca00078e00ff */
[----:B------:R-:W-:Y:S01]  /*0c10*/  LOP3.LUT R6, R9, 0x80000000, R0, 0xf8, !PT ;  /* 0x8000000009067812 */ /* 0x000fe200078ef800 */
[----:B------:R-:W-:Y:S06]  /*0c20*/  BRA `(.L_x_83) ;  /* 0x0000000000047947 */ /* 0x000fec0003800000 */
.L_x_84:
[----:B------:R0:W1:Y:S02]  /*0c30*/  MUFU.RCP R6, R0 ;  /* 0x0000000000067308 */ /* 0x0000640000001000 */
.L_x_83:
[----:B------:R-:W-:Y:S05]  /*0c40*/  BSYNC.RECONVERGENT B1 ;  /* 0x0000000000017941 */ /* 0x000fea0003800200 */
.L_x_81:
[----:B------:R-:W-:Y:S01]  /*0c50*/  HFMA2 R7, -RZ, RZ, 0, 0 ;  /* 0x00000000ff077431 */ /* 0x000fe200000001ff */
[----:B-1----:R-:W-:Y:S01]  /*0c60*/  MOV R8, R6 ;  /* 0x0000000600087202 */ /* 0x002fe20000000f00 */
[----:B------:R-:W-:-:S04]  /*0c70*/  IMAD.MOV.U32 R6, RZ, RZ, R4 ;  /* 0x000000ffff067224 */ /* 0x000fc800078e0004 */
[----:B0-----:R-:W-:Y:S05]  /*0c80*/  RET.REL.NODEC R6 `(_Z14convRowGPU_varPfS_S_ii) ;  /* 0xfffffff006dc7950 */ /* 0x001fea0003c3ffff */
.L_x_85:
        /* <DEDUP_REMOVED lines=15> */
.L_x_89:


//--------------------- .nv.shared.reserved.0     --------------------------
	.section	.nv.shared.reserved.0,"aw",@nobits
	.weak		__nv_reservedSMEM_offset_0_alias
	.size		__nv_reservedSMEM_offset_0_alias, 0, 64
	.other		__nv_reservedSMEM_offset_0_alias,@"STO_CUDA_RESERVED_SHARED STV_DEFAULT"
__nv_reservedSMEM_offset_0_alias:
	.zero		0
	.zero		64


//--------------------- .nv.shared._Z10convColGPUPfS_iii --------------------------
	.section	.nv.shared._Z10convColGPUPfS_iii,"aw",@nobits
	.sectionflags	@""
	.align	4
.nv.shared._Z10convColGPUPfS_iii:
	.zero		5372


//--------------------- .nv.shared._Z10convRowGPUPfS_S_S_S_ii --------------------------
	.section	.nv.shared._Z10convRowGPUPfS_S_S_S_ii,"aw",@nobits
	.sectionflags	@""
	.align	4
.nv.shared._Z10convRowGPUPfS_S_S_S_ii:
	.zero		5372


//--------------------- .nv.shared._Z15convRowGPU_combPfS_S_S_S_S_iii --------------------------
	.section	.nv.shared._Z15convRowGPU_combPfS_S_S_S_S_iii,"aw",@nobits
	.sectionflags	@""
	.align	4
.nv.shared._Z15convRowGPU_combPfS_S_S_S_S_iii:
	.zero		2220


//--------------------- .nv.shared._Z14convRowGPU_varPfS_S_ii --------------------------
	.section	.nv.shared._Z14convRowGPU_varPfS_S_ii,"aw",@nobits
	.sectionflags	@""
	.align	4
.nv.shared._Z14convRowGPU_varPfS_S_ii:
	.zero		5372


//--------------------- .nv.constant0._Z11smoothImGPUPfS_S_S_ii --------------------------
	.section	.nv.constant0._Z11smoothImGPUPfS_S_S_ii,"a",@progbits
	.sectionflags	@""
	.align	4
.nv.constant0._Z11smoothImGPUPfS_S_S_ii:
	.zero		936


//--------------------- .nv.constant0._Z10convColGPUPfS_iii --------------------------
	.section	.nv.constant0._Z10convColGPUPfS_iii,"a",@progbits
	.sectionflags	@""
	.align	4
.nv.constant0._Z10convColGPUPfS_iii:
	.zero		924


//--------------------- .nv.constant0._Z10convRowGPUPfS_S_S_S_ii --------------------------
	.section	.nv.constant0._Z10convRowGPUPfS_S_S_S_ii,"a",@progbits
	.sectionflags	@""
	.align	4
.nv.constant0._Z10convRowGPUPfS_S_S_S_ii:
	.zero		944


//--------------------- .nv.constant0._Z15convRowGPU_combPfS_S_S_S_S_iii --------------------------
	.section	.nv.constant0._Z15convRowGPU_combPfS_S_S_S_S_iii,"a",@progbits
	.sectionflags	@""
	.align	4
.nv.constant0._Z15convRowGPU_combPfS_S_S_S_S_iii:
	.zero		956


//--------------------- .nv.constant0._Z14convRowGPU_varPfS_S_ii --------------------------
	.section	.nv.constant0._Z14convRowGPU_varPfS_S_ii,"a",@progbits
	.sectionflags	@""
	.align	4
.nv.constant0._Z14convRowGPU_varPfS_S_ii:
	.zero		928


//--------------------- SYMBOLS --------------------------

	.type		.nv.reservedSmem.offset0,@object
	.size		.nv.reservedSmem.offset0,0x4
	.type		.nv.reservedSmem.cap,@object
	.size		.nv.reservedSmem.cap,0x4
